//
// Generated by NVIDIA NVVM Compiler
//
// Compiler Build ID: CL-36424714
// Cuda compilation tools, release 13.0, V13.0.88
// Based on NVVM 20.0.0
//

.version 9.0
.target sm_100
.address_size 64

	// .globl	_Z9max_flopsIiEvPjS0_PT_S2_S2_

.visible .entry _Z9max_flopsIiEvPjS0_PT_S2_S2_(
	.param .u64 .ptr .align 1 _Z9max_flopsIiEvPjS0_PT_S2_S2__param_0,
	.param .u64 .ptr .align 1 _Z9max_flopsIiEvPjS0_PT_S2_S2__param_1,
	.param .u64 .ptr .align 1 _Z9max_flopsIiEvPjS0_PT_S2_S2__param_2,
	.param .u64 .ptr .align 1 _Z9max_flopsIiEvPjS0_PT_S2_S2__param_3,
	.param .u64 .ptr .align 1 _Z9max_flopsIiEvPjS0_PT_S2_S2__param_4
)
{
	.reg .b32 	%r<3084>;
	.reg .b64 	%rd<17>;

	ld.param.u64 	%rd1, [_Z9max_flopsIiEvPjS0_PT_S2_S2__param_0];
	ld.param.u64 	%rd2, [_Z9max_flopsIiEvPjS0_PT_S2_S2__param_1];
	ld.param.u64 	%rd3, [_Z9max_flopsIiEvPjS0_PT_S2_S2__param_2];
	ld.param.u64 	%rd4, [_Z9max_flopsIiEvPjS0_PT_S2_S2__param_3];
	ld.param.u64 	%rd5, [_Z9max_flopsIiEvPjS0_PT_S2_S2__param_4];
	cvta.to.global.u64 	%rd6, %rd4;
	cvta.to.global.u64 	%rd7, %rd3;
	mov.u32 	%r3075, %ctaid.x;
	mov.u32 	%r3076, %ntid.x;
	mov.u32 	%r3077, %tid.x;
	mad.lo.s32 	%r3078, %r3075, %r3076, %r3077;
	mul.wide.s32 	%rd8, %r3078, 4;
	add.s64 	%rd9, %rd7, %rd8;
	ld.global.u32 	%r3, [%rd9];
	add.s64 	%rd10, %rd6, %rd8;
	ld.global.u32 	%r3079, [%rd10];
	add.s32 	%r3073, %r3079, 1;
	// begin inline asm
	bar.sync 0;
	// end inline asm
	// begin inline asm
	mov.u32 %r1, %clock;
	// end inline asm
	// begin inline asm
	{max.s32.relu %r2, %r3, %r3073;}
	// end inline asm
	// begin inline asm
	{max.s32.relu %r5, %r2, %r3073;}
	// end inline asm
	// begin inline asm
	{max.s32.relu %r8, %r5, %r3073;}
	// end inline asm
	// begin inline asm
	{max.s32.relu %r11, %r8, %r3073;}
	// end inline asm
	// begin inline asm
	{max.s32.relu %r14, %r11, %r3073;}
	// end inline asm
	// begin inline asm
	{max.s32.relu %r17, %r14, %r3073;}
	// end inline asm
	// begin inline asm
	{max.s32.relu %r20, %r17, %r3073;}
	// end inline asm
	// begin inline asm
	{max.s32.relu %r23, %r20, %r3073;}
	// end inline asm
	// begin inline asm
	{max.s32.relu %r26, %r23, %r3073;}
	// end inline asm
	// begin inline asm
	{max.s32.relu %r29, %r26, %r3073;}
	// end inline asm
	// begin inline asm
	{max.s32.relu %r32, %r29, %r3073;}
	// end inline asm
	// begin inline asm
	{max.s32.relu %r35, %r32, %r3073;}
	// end inline asm
	// begin inline asm
	{max.s32.relu %r38, %r35, %r3073;}
	// end inline asm
	// begin inline asm
	{max.s32.relu %r41, %r38, %r3073;}
	// end inline asm
	// begin inline asm
	{max.s32.relu %r44, %r41, %r3073;}
	// end inline asm
	// begin inline asm
	{max.s32.relu %r47, %r44, %r3073;}
	// end inline asm
	// begin inline asm
	{max.s32.relu %r50, %r47, %r3073;}
	// end inline asm
	// begin inline asm
	{max.s32.relu %r53, %r50, %r3073;}
	// end inline asm
	// begin inline asm
	{max.s32.relu %r56, %r53, %r3073;}
	// end inline asm
	// begin inline asm
	{max.s32.relu %r59, %r56, %r3073;}
	// end inline asm
	// begin inline asm
	{max.s32.relu %r62, %r59, %r3073;}
	// end inline asm
	// begin inline asm
	{max.s32.relu %r65, %r62, %r3073;}
	// end inline asm
	// begin inline asm
	{max.s32.relu %r68, %r65, %r3073;}
	// end inline asm
	// begin inline asm
	{max.s32.relu %r71, %r68, %r3073;}
	// end inline asm
	// begin inline asm
	{max.s32.relu %r74, %r71, %r3073;}
	// end inline asm
	// begin inline asm
	{max.s32.relu %r77, %r74, %r3073;}
	// end inline asm
	// begin inline asm
	{max.s32.relu %r80, %r77, %r3073;}
	// end inline asm
	// begin inline asm
	{max.s32.relu %r83, %r80, %r3073;}
	// end inline asm
	// begin inline asm
	{max.s32.relu %r86, %r83, %r3073;}
	// end inline asm
	// begin inline asm
	{max.s32.relu %r89, %r86, %r3073;}
	// end inline asm
	// begin inline asm
	{max.s32.relu %r92, %r89, %r3073;}
	// end inline asm
	// begin inline asm
	{max.s32.relu %r95, %r92, %r3073;}
	// end inline asm
	// begin inline asm
	{max.s32.relu %r98, %r95, %r3073;}
	// end inline asm
	// begin inline asm
	{max.s32.relu %r101, %r98, %r3073;}
	// end inline asm
	// begin inline asm
	{max.s32.relu %r104, %r101, %r3073;}
	// end inline asm
	// begin inline asm
	{max.s32.relu %r107, %r104, %r3073;}
	// end inline asm
	// begin inline asm
	{max.s32.relu %r110, %r107, %r3073;}
	// end inline asm
	// begin inline asm
	{max.s32.relu %r113, %r110, %r3073;}
	// end inline asm
	// begin inline asm
	{max.s32.relu %r116, %r113, %r3073;}
	// end inline asm
	// begin inline asm
	{max.s32.relu %r119, %r116, %r3073;}
	// end inline asm
	// begin inline asm
	{max.s32.relu %r122, %r119, %r3073;}
	// end inline asm
	// begin inline asm
	{max.s32.relu %r125, %r122, %r3073;}
	// end inline asm
	// begin inline asm
	{max.s32.relu %r128, %r125, %r3073;}
	// end inline asm
	// begin inline asm
	{max.s32.relu %r131, %r128, %r3073;}
	// end inline asm
	// begin inline asm
	{max.s32.relu %r134, %r131, %r3073;}
	// end inline asm
	// begin inline asm
	{max.s32.relu %r137, %r134, %r3073;}
	// end inline asm
	// begin inline asm
	{max.s32.relu %r140, %r137, %r3073;}
	// end inline asm
	// begin inline asm
	{max.s32.relu %r143, %r140, %r3073;}
	// end inline asm
	// begin inline asm
	{max.s32.relu %r146, %r143, %r3073;}
	// end inline asm
	// begin inline asm
	{max.s32.relu %r149, %r146, %r3073;}
	// end inline asm
	// begin inline asm
	{max.s32.relu %r152, %r149, %r3073;}
	// end inline asm
	// begin inline asm
	{max.s32.relu %r155, %r152, %r3073;}
	// end inline asm
	// begin inline asm
	{max.s32.relu %r158, %r155, %r3073;}
	// end inline asm
	// begin inline asm
	{max.s32.relu %r161, %r158, %r3073;}
	// end inline asm
	// begin inline asm
	{max.s32.relu %r164, %r161, %r3073;}
	// end inline asm
	// begin inline asm
	{max.s32.relu %r167, %r164, %r3073;}
	// end inline asm
	// begin inline asm
	{max.s32.relu %r170, %r167, %r3073;}
	// end inline asm
	// begin inline asm
	{max.s32.relu %r173, %r170, %r3073;}
	// end inline asm
	// begin inline asm
	{max.s32.relu %r176, %r173, %r3073;}
	// end inline asm
	// begin inline asm
	{max.s32.relu %r179, %r176, %r3073;}
	// end inline asm
	// begin inline asm
	{max.s32.relu %r182, %r179, %r3073;}
	// end inline asm
	// begin inline asm
	{max.s32.relu %r185, %r182, %r3073;}
	// end inline asm
	// begin inline asm
	{max.s32.relu %r188, %r185, %r3073;}
	// end inline asm
	// begin inline asm
	{max.s32.relu %r191, %r188, %r3073;}
	// end inline asm
	// begin inline asm
	{max.s32.relu %r194, %r191, %r3073;}
	// end inline asm
	// begin inline asm
	{max.s32.relu %r197, %r194, %r3073;}
	// end inline asm
	// begin inline asm
	{max.s32.relu %r200, %r197, %r3073;}
	// end inline asm
	// begin inline asm
	{max.s32.relu %r203, %r200, %r3073;}
	// end inline asm
	// begin inline asm
	{max.s32.relu %r206, %r203, %r3073;}
	// end inline asm
	// begin inline asm
	{max.s32.relu %r209, %r206, %r3073;}
	// end inline asm
	// begin inline asm
	{max.s32.relu %r212, %r209, %r3073;}
	// end inline asm
	// begin inline asm
	{max.s32.relu %r215, %r212, %r3073;}
	// end inline asm
	// begin inline asm
	{max.s32.relu %r218, %r215, %r3073;}
	// end inline asm
	// begin inline asm
	{max.s32.relu %r221, %r218, %r3073;}
	// end inline asm
	// begin inline asm
	{max.s32.relu %r224, %r221, %r3073;}
	// end inline asm
	// begin inline asm
	{max.s32.relu %r227, %r224, %r3073;}
	// end inline asm
	// begin inline asm
	{max.s32.relu %r230, %r227, %r3073;}
	// end inline asm
	// begin inline asm
	{max.s32.relu %r233, %r230, %r3073;}
	// end inline asm
	// begin inline asm
	{max.s32.relu %r236, %r233, %r3073;}
	// end inline asm
	// begin inline asm
	{max.s32.relu %r239, %r236, %r3073;}
	// end inline asm
	// begin inline asm
	{max.s32.relu %r242, %r239, %r3073;}
	// end inline asm
	// begin inline asm
	{max.s32.relu %r245, %r242, %r3073;}
	// end inline asm
	// begin inline asm
	{max.s32.relu %r248, %r245, %r3073;}
	// end inline asm
	// begin inline asm
	{max.s32.relu %r251, %r248, %r3073;}
	// end inline asm
	// begin inline asm
	{max.s32.relu %r254, %r251, %r3073;}
	// end inline asm
	// begin inline asm
	{max.s32.relu %r257, %r254, %r3073;}
	// end inline asm
	// begin inline asm
	{max.s32.relu %r260, %r257, %r3073;}
	// end inline asm
	// begin inline asm
	{max.s32.relu %r263, %r260, %r3073;}
	// end inline asm
	// begin inline asm
	{max.s32.relu %r266, %r263, %r3073;}
	// end inline asm
	// begin inline asm
	{max.s32.relu %r269, %r266, %r3073;}
	// end inline asm
	// begin inline asm
	{max.s32.relu %r272, %r269, %r3073;}
	// end inline asm
	// begin inline asm
	{max.s32.relu %r275, %r272, %r3073;}
	// end inline asm
	// begin inline asm
	{max.s32.relu %r278, %r275, %r3073;}
	// end inline asm
	// begin inline asm
	{max.s32.relu %r281, %r278, %r3073;}
	// end inline asm
	// begin inline asm
	{max.s32.relu %r284, %r281, %r3073;}
	// end inline asm
	// begin inline asm
	{max.s32.relu %r287, %r284, %r3073;}
	// end inline asm
	// begin inline asm
	{max.s32.relu %r290, %r287, %r3073;}
	// end inline asm
	// begin inline asm
	{max.s32.relu %r293, %r290, %r3073;}
	// end inline asm
	// begin inline asm
	{max.s32.relu %r296, %r293, %r3073;}
	// end inline asm
	// begin inline asm
	{max.s32.relu %r299, %r296, %r3073;}
	// end inline asm
	// begin inline asm
	{max.s32.relu %r302, %r299, %r3073;}
	// end inline asm
	// begin inline asm
	{max.s32.relu %r305, %r302, %r3073;}
	// end inline asm
	// begin inline asm
	{max.s32.relu %r308, %r305, %r3073;}
	// end inline asm
	// begin inline asm
	{max.s32.relu %r311, %r308, %r3073;}
	// end inline asm
	// begin inline asm
	{max.s32.relu %r314, %r311, %r3073;}
	// end inline asm
	// begin inline asm
	{max.s32.relu %r317, %r314, %r3073;}
	// end inline asm
	// begin inline asm
	{max.s32.relu %r320, %r317, %r3073;}
	// end inline asm
	// begin inline asm
	{max.s32.relu %r323, %r320, %r3073;}
	// end inline asm
	// begin inline asm
	{max.s32.relu %r326, %r323, %r3073;}
	// end inline asm
	// begin inline asm
	{max.s32.relu %r329, %r326, %r3073;}
	// end inline asm
	// begin inline asm
	{max.s32.relu %r332, %r329, %r3073;}
	// end inline asm
	// begin inline asm
	{max.s32.relu %r335, %r332, %r3073;}
	// end inline asm
	// begin inline asm
	{max.s32.relu %r338, %r335, %r3073;}
	// end inline asm
	// begin inline asm
	{max.s32.relu %r341, %r338, %r3073;}
	// end inline asm
	// begin inline asm
	{max.s32.relu %r344, %r341, %r3073;}
	// end inline asm
	// begin inline asm
	{max.s32.relu %r347, %r344, %r3073;}
	// end inline asm
	// begin inline asm
	{max.s32.relu %r350, %r347, %r3073;}
	// end inline asm
	// begin inline asm
	{max.s32.relu %r353, %r350, %r3073;}
	// end inline asm
	// begin inline asm
	{max.s32.relu %r356, %r353, %r3073;}
	// end inline asm
	// begin inline asm
	{max.s32.relu %r359, %r356, %r3073;}
	// end inline asm
	// begin inline asm
	{max.s32.relu %r362, %r359, %r3073;}
	// end inline asm
	// begin inline asm
	{max.s32.relu %r365, %r362, %r3073;}
	// end inline asm
	// begin inline asm
	{max.s32.relu %r368, %r365, %r3073;}
	// end inline asm
	// begin inline asm
	{max.s32.relu %r371, %r368, %r3073;}
	// end inline asm
	// begin inline asm
	{max.s32.relu %r374, %r371, %r3073;}
	// end inline asm
	// begin inline asm
	{max.s32.relu %r377, %r374, %r3073;}
	// end inline asm
	// begin inline asm
	{max.s32.relu %r380, %r377, %r3073;}
	// end inline asm
	// begin inline asm
	{max.s32.relu %r383, %r380, %r3073;}
	// end inline asm
	// begin inline asm
	{max.s32.relu %r386, %r383, %r3073;}
	// end inline asm
	// begin inline asm
	{max.s32.relu %r389, %r386, %r3073;}
	// end inline asm
	// begin inline asm
	{max.s32.relu %r392, %r389, %r3073;}
	// end inline asm
	// begin inline asm
	{max.s32.relu %r395, %r392, %r3073;}
	// end inline asm
	// begin inline asm
	{max.s32.relu %r398, %r395, %r3073;}
	// end inline asm
	// begin inline asm
	{max.s32.relu %r401, %r398, %r3073;}
	// end inline asm
	// begin inline asm
	{max.s32.relu %r404, %r401, %r3073;}
	// end inline asm
	// begin inline asm
	{max.s32.relu %r407, %r404, %r3073;}
	// end inline asm
	// begin inline asm
	{max.s32.relu %r410, %r407, %r3073;}
	// end inline asm
	// begin inline asm
	{max.s32.relu %r413, %r410, %r3073;}
	// end inline asm
	// begin inline asm
	{max.s32.relu %r416, %r413, %r3073;}
	// end inline asm
	// begin inline asm
	{max.s32.relu %r419, %r416, %r3073;}
	// end inline asm
	// begin inline asm
	{max.s32.relu %r422, %r419, %r3073;}
	// end inline asm
	// begin inline asm
	{max.s32.relu %r425, %r422, %r3073;}
	// end inline asm
	// begin inline asm
	{max.s32.relu %r428, %r425, %r3073;}
	// end inline asm
	// begin inline asm
	{max.s32.relu %r431, %r428, %r3073;}
	// end inline asm
	// begin inline asm
	{max.s32.relu %r434, %r431, %r3073;}
	// end inline asm
	// begin inline asm
	{max.s32.relu %r437, %r434, %r3073;}
	// end inline asm
	// begin inline asm
	{max.s32.relu %r440, %r437, %r3073;}
	// end inline asm
	// begin inline asm
	{max.s32.relu %r443, %r440, %r3073;}
	// end inline asm
	// begin inline asm
	{max.s32.relu %r446, %r443, %r3073;}
	// end inline asm
	// begin inline asm
	{max.s32.relu %r449, %r446, %r3073;}
	// end inline asm
	// begin inline asm
	{max.s32.relu %r452, %r449, %r3073;}
	// end inline asm
	// begin inline asm
	{max.s32.relu %r455, %r452, %r3073;}
	// end inline asm
	// begin inline asm
	{max.s32.relu %r458, %r455, %r3073;}
	// end inline asm
	// begin inline asm
	{max.s32.relu %r461, %r458, %r3073;}
	// end inline asm
	// begin inline asm
	{max.s32.relu %r464, %r461, %r3073;}
	// end inline asm
	// begin inline asm
	{max.s32.relu %r467, %r464, %r3073;}
	// end inline asm
	// begin inline asm
	{max.s32.relu %r470, %r467, %r3073;}
	// end inline asm
	// begin inline asm
	{max.s32.relu %r473, %r470, %r3073;}
	// end inline asm
	// begin inline asm
	{max.s32.relu %r476, %r473, %r3073;}
	// end inline asm
	// begin inline asm
	{max.s32.relu %r479, %r476, %r3073;}
	// end inline asm
	// begin inline asm
	{max.s32.relu %r482, %r479, %r3073;}
	// end inline asm
	// begin inline asm
	{max.s32.relu %r485, %r482, %r3073;}
	// end inline asm
	// begin inline asm
	{max.s32.relu %r488, %r485, %r3073;}
	// end inline asm
	// begin inline asm
	{max.s32.relu %r491, %r488, %r3073;}
	// end inline asm
	// begin inline asm
	{max.s32.relu %r494, %r491, %r3073;}
	// end inline asm
	// begin inline asm
	{max.s32.relu %r497, %r494, %r3073;}
	// end inline asm
	// begin inline asm
	{max.s32.relu %r500, %r497, %r3073;}
	// end inline asm
	// begin inline asm
	{max.s32.relu %r503, %r500, %r3073;}
	// end inline asm
	// begin inline asm
	{max.s32.relu %r506, %r503, %r3073;}
	// end inline asm
	// begin inline asm
	{max.s32.relu %r509, %r506, %r3073;}
	// end inline asm
	// begin inline asm
	{max.s32.relu %r512, %r509, %r3073;}
	// end inline asm
	// begin inline asm
	{max.s32.relu %r515, %r512, %r3073;}
	// end inline asm
	// begin inline asm
	{max.s32.relu %r518, %r515, %r3073;}
	// end inline asm
	// begin inline asm
	{max.s32.relu %r521, %r518, %r3073;}
	// end inline asm
	// begin inline asm
	{max.s32.relu %r524, %r521, %r3073;}
	// end inline asm
	// begin inline asm
	{max.s32.relu %r527, %r524, %r3073;}
	// end inline asm
	// begin inline asm
	{max.s32.relu %r530, %r527, %r3073;}
	// end inline asm
	// begin inline asm
	{max.s32.relu %r533, %r530, %r3073;}
	// end inline asm
	// begin inline asm
	{max.s32.relu %r536, %r533, %r3073;}
	// end inline asm
	// begin inline asm
	{max.s32.relu %r539, %r536, %r3073;}
	// end inline asm
	// begin inline asm
	{max.s32.relu %r542, %r539, %r3073;}
	// end inline asm
	// begin inline asm
	{max.s32.relu %r545, %r542, %r3073;}
	// end inline asm
	// begin inline asm
	{max.s32.relu %r548, %r545, %r3073;}
	// end inline asm
	// begin inline asm
	{max.s32.relu %r551, %r548, %r3073;}
	// end inline asm
	// begin inline asm
	{max.s32.relu %r554, %r551, %r3073;}
	// end inline asm
	// begin inline asm
	{max.s32.relu %r557, %r554, %r3073;}
	// end inline asm
	// begin inline asm
	{max.s32.relu %r560, %r557, %r3073;}
	// end inline asm
	// begin inline asm
	{max.s32.relu %r563, %r560, %r3073;}
	// end inline asm
	// begin inline asm
	{max.s32.relu %r566, %r563, %r3073;}
	// end inline asm
	// begin inline asm
	{max.s32.relu %r569, %r566, %r3073;}
	// end inline asm
	// begin inline asm
	{max.s32.relu %r572, %r569, %r3073;}
	// end inline asm
	// begin inline asm
	{max.s32.relu %r575, %r572, %r3073;}
	// end inline asm
	// begin inline asm
	{max.s32.relu %r578, %r575, %r3073;}
	// end inline asm
	// begin inline asm
	{max.s32.relu %r581, %r578, %r3073;}
	// end inline asm
	// begin inline asm
	{max.s32.relu %r584, %r581, %r3073;}
	// end inline asm
	// begin inline asm
	{max.s32.relu %r587, %r584, %r3073;}
	// end inline asm
	// begin inline asm
	{max.s32.relu %r590, %r587, %r3073;}
	// end inline asm
	// begin inline asm
	{max.s32.relu %r593, %r590, %r3073;}
	// end inline asm
	// begin inline asm
	{max.s32.relu %r596, %r593, %r3073;}
	// end inline asm
	// begin inline asm
	{max.s32.relu %r599, %r596, %r3073;}
	// end inline asm
	// begin inline asm
	{max.s32.relu %r602, %r599, %r3073;}
	// end inline asm
	// begin inline asm
	{max.s32.relu %r605, %r602, %r3073;}
	// end inline asm
	// begin inline asm
	{max.s32.relu %r608, %r605, %r3073;}
	// end inline asm
	// begin inline asm
	{max.s32.relu %r611, %r608, %r3073;}
	// end inline asm
	// begin inline asm
	{max.s32.relu %r614, %r611, %r3073;}
	// end inline asm
	// begin inline asm
	{max.s32.relu %r617, %r614, %r3073;}
	// end inline asm
	// begin inline asm
	{max.s32.relu %r620, %r617, %r3073;}
	// end inline asm
	// begin inline asm
	{max.s32.relu %r623, %r620, %r3073;}
	// end inline asm
	// begin inline asm
	{max.s32.relu %r626, %r623, %r3073;}
	// end inline asm
	// begin inline asm
	{max.s32.relu %r629, %r626, %r3073;}
	// end inline asm
	// begin inline asm
	{max.s32.relu %r632, %r629, %r3073;}
	// end inline asm
	// begin inline asm
	{max.s32.relu %r635, %r632, %r3073;}
	// end inline asm
	// begin inline asm
	{max.s32.relu %r638, %r635, %r3073;}
	// end inline asm
	// begin inline asm
	{max.s32.relu %r641, %r638, %r3073;}
	// end inline asm
	// begin inline asm
	{max.s32.relu %r644, %r641, %r3073;}
	// end inline asm
	// begin inline asm
	{max.s32.relu %r647, %r644, %r3073;}
	// end inline asm
	// begin inline asm
	{max.s32.relu %r650, %r647, %r3073;}
	// end inline asm
	// begin inline asm
	{max.s32.relu %r653, %r650, %r3073;}
	// end inline asm
	// begin inline asm
	{max.s32.relu %r656, %r653, %r3073;}
	// end inline asm
	// begin inline asm
	{max.s32.relu %r659, %r656, %r3073;}
	// end inline asm
	// begin inline asm
	{max.s32.relu %r662, %r659, %r3073;}
	// end inline asm
	// begin inline asm
	{max.s32.relu %r665, %r662, %r3073;}
	// end inline asm
	// begin inline asm
	{max.s32.relu %r668, %r665, %r3073;}
	// end inline asm
	// begin inline asm
	{max.s32.relu %r671, %r668, %r3073;}
	// end inline asm
	// begin inline asm
	{max.s32.relu %r674, %r671, %r3073;}
	// end inline asm
	// begin inline asm
	{max.s32.relu %r677, %r674, %r3073;}
	// end inline asm
	// begin inline asm
	{max.s32.relu %r680, %r677, %r3073;}
	// end inline asm
	// begin inline asm
	{max.s32.relu %r683, %r680, %r3073;}
	// end inline asm
	// begin inline asm
	{max.s32.relu %r686, %r683, %r3073;}
	// end inline asm
	// begin inline asm
	{max.s32.relu %r689, %r686, %r3073;}
	// end inline asm
	// begin inline asm
	{max.s32.relu %r692, %r689, %r3073;}
	// end inline asm
	// begin inline asm
	{max.s32.relu %r695, %r692, %r3073;}
	// end inline asm
	// begin inline asm
	{max.s32.relu %r698, %r695, %r3073;}
	// end inline asm
	// begin inline asm
	{max.s32.relu %r701, %r698, %r3073;}
	// end inline asm
	// begin inline asm
	{max.s32.relu %r704, %r701, %r3073;}
	// end inline asm
	// begin inline asm
	{max.s32.relu %r707, %r704, %r3073;}
	// end inline asm
	// begin inline asm
	{max.s32.relu %r710, %r707, %r3073;}
	// end inline asm
	// begin inline asm
	{max.s32.relu %r713, %r710, %r3073;}
	// end inline asm
	// begin inline asm
	{max.s32.relu %r716, %r713, %r3073;}
	// end inline asm
	// begin inline asm
	{max.s32.relu %r719, %r716, %r3073;}
	// end inline asm
	// begin inline asm
	{max.s32.relu %r722, %r719, %r3073;}
	// end inline asm
	// begin inline asm
	{max.s32.relu %r725, %r722, %r3073;}
	// end inline asm
	// begin inline asm
	{max.s32.relu %r728, %r725, %r3073;}
	// end inline asm
	// begin inline asm
	{max.s32.relu %r731, %r728, %r3073;}
	// end inline asm
	// begin inline asm
	{max.s32.relu %r734, %r731, %r3073;}
	// end inline asm
	// begin inline asm
	{max.s32.relu %r737, %r734, %r3073;}
	// end inline asm
	// begin inline asm
	{max.s32.relu %r740, %r737, %r3073;}
	// end inline asm
	// begin inline asm
	{max.s32.relu %r743, %r740, %r3073;}
	// end inline asm
	// begin inline asm
	{max.s32.relu %r746, %r743, %r3073;}
	// end inline asm
	// begin inline asm
	{max.s32.relu %r749, %r746, %r3073;}
	// end inline asm
	// begin inline asm
	{max.s32.relu %r752, %r749, %r3073;}
	// end inline asm
	// begin inline asm
	{max.s32.relu %r755, %r752, %r3073;}
	// end inline asm
	// begin inline asm
	{max.s32.relu %r758, %r755, %r3073;}
	// end inline asm
	// begin inline asm
	{max.s32.relu %r761, %r758, %r3073;}
	// end inline asm
	// begin inline asm
	{max.s32.relu %r764, %r761, %r3073;}
	// end inline asm
	// begin inline asm
	{max.s32.relu %r767, %r764, %r3073;}
	// end inline asm
	// begin inline asm
	{max.s32.relu %r770, %r767, %r3073;}
	// end inline asm
	// begin inline asm
	{max.s32.relu %r773, %r770, %r3073;}
	// end inline asm
	// begin inline asm
	{max.s32.relu %r776, %r773, %r3073;}
	// end inline asm
	// begin inline asm
	{max.s32.relu %r779, %r776, %r3073;}
	// end inline asm
	// begin inline asm
	{max.s32.relu %r782, %r779, %r3073;}
	// end inline asm
	// begin inline asm
	{max.s32.relu %r785, %r782, %r3073;}
	// end inline asm
	// begin inline asm
	{max.s32.relu %r788, %r785, %r3073;}
	// end inline asm
	// begin inline asm
	{max.s32.relu %r791, %r788, %r3073;}
	// end inline asm
	// begin inline asm
	{max.s32.relu %r794, %r791, %r3073;}
	// end inline asm
	// begin inline asm
	{max.s32.relu %r797, %r794, %r3073;}
	// end inline asm
	// begin inline asm
	{max.s32.relu %r800, %r797, %r3073;}
	// end inline asm
	// begin inline asm
	{max.s32.relu %r803, %r800, %r3073;}
	// end inline asm
	// begin inline asm
	{max.s32.relu %r806, %r803, %r3073;}
	// end inline asm
	// begin inline asm
	{max.s32.relu %r809, %r806, %r3073;}
	// end inline asm
	// begin inline asm
	{max.s32.relu %r812, %r809, %r3073;}
	// end inline asm
	// begin inline asm
	{max.s32.relu %r815, %r812, %r3073;}
	// end inline asm
	// begin inline asm
	{max.s32.relu %r818, %r815, %r3073;}
	// end inline asm
	// begin inline asm
	{max.s32.relu %r821, %r818, %r3073;}
	// end inline asm
	// begin inline asm
	{max.s32.relu %r824, %r821, %r3073;}
	// end inline asm
	// begin inline asm
	{max.s32.relu %r827, %r824, %r3073;}
	// end inline asm
	// begin inline asm
	{max.s32.relu %r830, %r827, %r3073;}
	// end inline asm
	// begin inline asm
	{max.s32.relu %r833, %r830, %r3073;}
	// end inline asm
	// begin inline asm
	{max.s32.relu %r836, %r833, %r3073;}
	// end inline asm
	// begin inline asm
	{max.s32.relu %r839, %r836, %r3073;}
	// end inline asm
	// begin inline asm
	{max.s32.relu %r842, %r839, %r3073;}
	// end inline asm
	// begin inline asm
	{max.s32.relu %r845, %r842, %r3073;}
	// end inline asm
	// begin inline asm
	{max.s32.relu %r848, %r845, %r3073;}
	// end inline asm
	// begin inline asm
	{max.s32.relu %r851, %r848, %r3073;}
	// end inline asm
	// begin inline asm
	{max.s32.relu %r854, %r851, %r3073;}
	// end inline asm
	// begin inline asm
	{max.s32.relu %r857, %r854, %r3073;}
	// end inline asm
	// begin inline asm
	{max.s32.relu %r860, %r857, %r3073;}
	// end inline asm
	// begin inline asm
	{max.s32.relu %r863, %r860, %r3073;}
	// end inline asm
	// begin inline asm
	{max.s32.relu %r866, %r863, %r3073;}
	// end inline asm
	// begin inline asm
	{max.s32.relu %r869, %r866, %r3073;}
	// end inline asm
	// begin inline asm
	{max.s32.relu %r872, %r869, %r3073;}
	// end inline asm
	// begin inline asm
	{max.s32.relu %r875, %r872, %r3073;}
	// end inline asm
	// begin inline asm
	{max.s32.relu %r878, %r875, %r3073;}
	// end inline asm
	// begin inline asm
	{max.s32.relu %r881, %r878, %r3073;}
	// end inline asm
	// begin inline asm
	{max.s32.relu %r884, %r881, %r3073;}
	// end inline asm
	// begin inline asm
	{max.s32.relu %r887, %r884, %r3073;}
	// end inline asm
	// begin inline asm
	{max.s32.relu %r890, %r887, %r3073;}
	// end inline asm
	// begin inline asm
	{max.s32.relu %r893, %r890, %r3073;}
	// end inline asm
	// begin inline asm
	{max.s32.relu %r896, %r893, %r3073;}
	// end inline asm
	// begin inline asm
	{max.s32.relu %r899, %r896, %r3073;}
	// end inline asm
	// begin inline asm
	{max.s32.relu %r902, %r899, %r3073;}
	// end inline asm
	// begin inline asm
	{max.s32.relu %r905, %r902, %r3073;}
	// end inline asm
	// begin inline asm
	{max.s32.relu %r908, %r905, %r3073;}
	// end inline asm
	// begin inline asm
	{max.s32.relu %r911, %r908, %r3073;}
	// end inline asm
	// begin inline asm
	{max.s32.relu %r914, %r911, %r3073;}
	// end inline asm
	// begin inline asm
	{max.s32.relu %r917, %r914, %r3073;}
	// end inline asm
	// begin inline asm
	{max.s32.relu %r920, %r917, %r3073;}
	// end inline asm
	// begin inline asm
	{max.s32.relu %r923, %r920, %r3073;}
	// end inline asm
	// begin inline asm
	{max.s32.relu %r926, %r923, %r3073;}
	// end inline asm
	// begin inline asm
	{max.s32.relu %r929, %r926, %r3073;}
	// end inline asm
	// begin inline asm
	{max.s32.relu %r932, %r929, %r3073;}
	// end inline asm
	// begin inline asm
	{max.s32.relu %r935, %r932, %r3073;}
	// end inline asm
	// begin inline asm
	{max.s32.relu %r938, %r935, %r3073;}
	// end inline asm
	// begin inline asm
	{max.s32.relu %r941, %r938, %r3073;}
	// end inline asm
	// begin inline asm
	{max.s32.relu %r944, %r941, %r3073;}
	// end inline asm
	// begin inline asm
	{max.s32.relu %r947, %r944, %r3073;}
	// end inline asm
	// begin inline asm
	{max.s32.relu %r950, %r947, %r3073;}
	// end inline asm
	// begin inline asm
	{max.s32.relu %r953, %r950, %r3073;}
	// end inline asm
	// begin inline asm
	{max.s32.relu %r956, %r953, %r3073;}
	// end inline asm
	// begin inline asm
	{max.s32.relu %r959, %r956, %r3073;}
	// end inline asm
	// begin inline asm
	{max.s32.relu %r962, %r959, %r3073;}
	// end inline asm
	// begin inline asm
	{max.s32.relu %r965, %r962, %r3073;}
	// end inline asm
	// begin inline asm
	{max.s32.relu %r968, %r965, %r3073;}
	// end inline asm
	// begin inline asm
	{max.s32.relu %r971, %r968, %r3073;}
	// end inline asm
	// begin inline asm
	{max.s32.relu %r974, %r971, %r3073;}
	// end inline asm
	// begin inline asm
	{max.s32.relu %r977, %r974, %r3073;}
	// end inline asm
	// begin inline asm
	{max.s32.relu %r980, %r977, %r3073;}
	// end inline asm
	// begin inline asm
	{max.s32.relu %r983, %r980, %r3073;}
	// end inline asm
	// begin inline asm
	{max.s32.relu %r986, %r983, %r3073;}
	// end inline asm
	// begin inline asm
	{max.s32.relu %r989, %r986, %r3073;}
	// end inline asm
	// begin inline asm
	{max.s32.relu %r992, %r989, %r3073;}
	// end inline asm
	// begin inline asm
	{max.s32.relu %r995, %r992, %r3073;}
	// end inline asm
	// begin inline asm
	{max.s32.relu %r998, %r995, %r3073;}
	// end inline asm
	// begin inline asm
	{max.s32.relu %r1001, %r998, %r3073;}
	// end inline asm
	// begin inline asm
	{max.s32.relu %r1004, %r1001, %r3073;}
	// end inline asm
	// begin inline asm
	{max.s32.relu %r1007, %r1004, %r3073;}
	// end inline asm
	// begin inline asm
	{max.s32.relu %r1010, %r1007, %r3073;}
	// end inline asm
	// begin inline asm
	{max.s32.relu %r1013, %r1010, %r3073;}
	// end inline asm
	// begin inline asm
	{max.s32.relu %r1016, %r1013, %r3073;}
	// end inline asm
	// begin inline asm
	{max.s32.relu %r1019, %r1016, %r3073;}
	// end inline asm
	// begin inline asm
	{max.s32.relu %r1022, %r1019, %r3073;}
	// end inline asm
	// begin inline asm
	{max.s32.relu %r1025, %r1022, %r3073;}
	// end inline asm
	// begin inline asm
	{max.s32.relu %r1028, %r1025, %r3073;}
	// end inline asm
	// begin inline asm
	{max.s32.relu %r1031, %r1028, %r3073;}
	// end inline asm
	// begin inline asm
	{max.s32.relu %r1034, %r1031, %r3073;}
	// end inline asm
	// begin inline asm
	{max.s32.relu %r1037, %r1034, %r3073;}
	// end inline asm
	// begin inline asm
	{max.s32.relu %r1040, %r1037, %r3073;}
	// end inline asm
	// begin inline asm
	{max.s32.relu %r1043, %r1040, %r3073;}
	// end inline asm
	// begin inline asm
	{max.s32.relu %r1046, %r1043, %r3073;}
	// end inline asm
	// begin inline asm
	{max.s32.relu %r1049, %r1046, %r3073;}
	// end inline asm
	// begin inline asm
	{max.s32.relu %r1052, %r1049, %r3073;}
	// end inline asm
	// begin inline asm
	{max.s32.relu %r1055, %r1052, %r3073;}
	// end inline asm
	// begin inline asm
	{max.s32.relu %r1058, %r1055, %r3073;}
	// end inline asm
	// begin inline asm
	{max.s32.relu %r1061, %r1058, %r3073;}
	// end inline asm
	// begin inline asm
	{max.s32.relu %r1064, %r1061, %r3073;}
	// end inline asm
	// begin inline asm
	{max.s32.relu %r1067, %r1064, %r3073;}
	// end inline asm
	// begin inline asm
	{max.s32.relu %r1070, %r1067, %r3073;}
	// end inline asm
	// begin inline asm
	{max.s32.relu %r1073, %r1070, %r3073;}
	// end inline asm
	// begin inline asm
	{max.s32.relu %r1076, %r1073, %r3073;}
	// end inline asm
	// begin inline asm
	{max.s32.relu %r1079, %r1076, %r3073;}
	// end inline asm
	// begin inline asm
	{max.s32.relu %r1082, %r1079, %r3073;}
	// end inline asm
	// begin inline asm
	{max.s32.relu %r1085, %r1082, %r3073;}
	// end inline asm
	// begin inline asm
	{max.s32.relu %r1088, %r1085, %r3073;}
	// end inline asm
	// begin inline asm
	{max.s32.relu %r1091, %r1088, %r3073;}
	// end inline asm
	// begin inline asm
	{max.s32.relu %r1094, %r1091, %r3073;}
	// end inline asm
	// begin inline asm
	{max.s32.relu %r1097, %r1094, %r3073;}
	// end inline asm
	// begin inline asm
	{max.s32.relu %r1100, %r1097, %r3073;}
	// end inline asm
	// begin inline asm
	{max.s32.relu %r1103, %r1100, %r3073;}
	// end inline asm
	// begin inline asm
	{max.s32.relu %r1106, %r1103, %r3073;}
	// end inline asm
	// begin inline asm
	{max.s32.relu %r1109, %r1106, %r3073;}
	// end inline asm
	// begin inline asm
	{max.s32.relu %r1112, %r1109, %r3073;}
	// end inline asm
	// begin inline asm
	{max.s32.relu %r1115, %r1112, %r3073;}
	// end inline asm
	// begin inline asm
	{max.s32.relu %r1118, %r1115, %r3073;}
	// end inline asm
	// begin inline asm
	{max.s32.relu %r1121, %r1118, %r3073;}
	// end inline asm
	// begin inline asm
	{max.s32.relu %r1124, %r1121, %r3073;}
	// end inline asm
	// begin inline asm
	{max.s32.relu %r1127, %r1124, %r3073;}
	// end inline asm
	// begin inline asm
	{max.s32.relu %r1130, %r1127, %r3073;}
	// end inline asm
	// begin inline asm
	{max.s32.relu %r1133, %r1130, %r3073;}
	// end inline asm
	// begin inline asm
	{max.s32.relu %r1136, %r1133, %r3073;}
	// end inline asm
	// begin inline asm
	{max.s32.relu %r1139, %r1136, %r3073;}
	// end inline asm
	// begin inline asm
	{max.s32.relu %r1142, %r1139, %r3073;}
	// end inline asm
	// begin inline asm
	{max.s32.relu %r1145, %r1142, %r3073;}
	// end inline asm
	// begin inline asm
	{max.s32.relu %r1148, %r1145, %r3073;}
	// end inline asm
	// begin inline asm
	{max.s32.relu %r1151, %r1148, %r3073;}
	// end inline asm
	// begin inline asm
	{max.s32.relu %r1154, %r1151, %r3073;}
	// end inline asm
	// begin inline asm
	{max.s32.relu %r1157, %r1154, %r3073;}
	// end inline asm
	// begin inline asm
	{max.s32.relu %r1160, %r1157, %r3073;}
	// end inline asm
	// begin inline asm
	{max.s32.relu %r1163, %r1160, %r3073;}
	// end inline asm
	// begin inline asm
	{max.s32.relu %r1166, %r1163, %r3073;}
	// end inline asm
	// begin inline asm
	{max.s32.relu %r1169, %r1166, %r3073;}
	// end inline asm
	// begin inline asm
	{max.s32.relu %r1172, %r1169, %r3073;}
	// end inline asm
	// begin inline asm
	{max.s32.relu %r1175, %r1172, %r3073;}
	// end inline asm
	// begin inline asm
	{max.s32.relu %r1178, %r1175, %r3073;}
	// end inline asm
	// begin inline asm
	{max.s32.relu %r1181, %r1178, %r3073;}
	// end inline asm
	// begin inline asm
	{max.s32.relu %r1184, %r1181, %r3073;}
	// end inline asm
	// begin inline asm
	{max.s32.relu %r1187, %r1184, %r3073;}
	// end inline asm
	// begin inline asm
	{max.s32.relu %r1190, %r1187, %r3073;}
	// end inline asm
	// begin inline asm
	{max.s32.relu %r1193, %r1190, %r3073;}
	// end inline asm
	// begin inline asm
	{max.s32.relu %r1196, %r1193, %r3073;}
	// end inline asm
	// begin inline asm
	{max.s32.relu %r1199, %r1196, %r3073;}
	// end inline asm
	// begin inline asm
	{max.s32.relu %r1202, %r1199, %r3073;}
	// end inline asm
	// begin inline asm
	{max.s32.relu %r1205, %r1202, %r3073;}
	// end inline asm
	// begin inline asm
	{max.s32.relu %r1208, %r1205, %r3073;}
	// end inline asm
	// begin inline asm
	{max.s32.relu %r1211, %r1208, %r3073;}
	// end inline asm
	// begin inline asm
	{max.s32.relu %r1214, %r1211, %r3073;}
	// end inline asm
	// begin inline asm
	{max.s32.relu %r1217, %r1214, %r3073;}
	// end inline asm
	// begin inline asm
	{max.s32.relu %r1220, %r1217, %r3073;}
	// end inline asm
	// begin inline asm
	{max.s32.relu %r1223, %r1220, %r3073;}
	// end inline asm
	// begin inline asm
	{max.s32.relu %r1226, %r1223, %r3073;}
	// end inline asm
	// begin inline asm
	{max.s32.relu %r1229, %r1226, %r3073;}
	// end inline asm
	// begin inline asm
	{max.s32.relu %r1232, %r1229, %r3073;}
	// end inline asm
	// begin inline asm
	{max.s32.relu %r1235, %r1232, %r3073;}
	// end inline asm
	// begin inline asm
	{max.s32.relu %r1238, %r1235, %r3073;}
	// end inline asm
	// begin inline asm
	{max.s32.relu %r1241, %r1238, %r3073;}
	// end inline asm
	// begin inline asm
	{max.s32.relu %r1244, %r1241, %r3073;}
	// end inline asm
	// begin inline asm
	{max.s32.relu %r1247, %r1244, %r3073;}
	// end inline asm
	// begin inline asm
	{max.s32.relu %r1250, %r1247, %r3073;}
	// end inline asm
	// begin inline asm
	{max.s32.relu %r1253, %r1250, %r3073;}
	// end inline asm
	// begin inline asm
	{max.s32.relu %r1256, %r1253, %r3073;}
	// end inline asm
	// begin inline asm
	{max.s32.relu %r1259, %r1256, %r3073;}
	// end inline asm
	// begin inline asm
	{max.s32.relu %r1262, %r1259, %r3073;}
	// end inline asm
	// begin inline asm
	{max.s32.relu %r1265, %r1262, %r3073;}
	// end inline asm
	// begin inline asm
	{max.s32.relu %r1268, %r1265, %r3073;}
	// end inline asm
	// begin inline asm
	{max.s32.relu %r1271, %r1268, %r3073;}
	// end inline asm
	// begin inline asm
	{max.s32.relu %r1274, %r1271, %r3073;}
	// end inline asm
	// begin inline asm
	{max.s32.relu %r1277, %r1274, %r3073;}
	// end inline asm
	// begin inline asm
	{max.s32.relu %r1280, %r1277, %r3073;}
	// end inline asm
	// begin inline asm
	{max.s32.relu %r1283, %r1280, %r3073;}
	// end inline asm
	// begin inline asm
	{max.s32.relu %r1286, %r1283, %r3073;}
	// end inline asm
	// begin inline asm
	{max.s32.relu %r1289, %r1286, %r3073;}
	// end inline asm
	// begin inline asm
	{max.s32.relu %r1292, %r1289, %r3073;}
	// end inline asm
	// begin inline asm
	{max.s32.relu %r1295, %r1292, %r3073;}
	// end inline asm
	// begin inline asm
	{max.s32.relu %r1298, %r1295, %r3073;}
	// end inline asm
	// begin inline asm
	{max.s32.relu %r1301, %r1298, %r3073;}
	// end inline asm
	// begin inline asm
	{max.s32.relu %r1304, %r1301, %r3073;}
	// end inline asm
	// begin inline asm
	{max.s32.relu %r1307, %r1304, %r3073;}
	// end inline asm
	// begin inline asm
	{max.s32.relu %r1310, %r1307, %r3073;}
	// end inline asm
	// begin inline asm
	{max.s32.relu %r1313, %r1310, %r3073;}
	// end inline asm
	// begin inline asm
	{max.s32.relu %r1316, %r1313, %r3073;}
	// end inline asm
	// begin inline asm
	{max.s32.relu %r1319, %r1316, %r3073;}
	// end inline asm
	// begin inline asm
	{max.s32.relu %r1322, %r1319, %r3073;}
	// end inline asm
	// begin inline asm
	{max.s32.relu %r1325, %r1322, %r3073;}
	// end inline asm
	// begin inline asm
	{max.s32.relu %r1328, %r1325, %r3073;}
	// end inline asm
	// begin inline asm
	{max.s32.relu %r1331, %r1328, %r3073;}
	// end inline asm
	// begin inline asm
	{max.s32.relu %r1334, %r1331, %r3073;}
	// end inline asm
	// begin inline asm
	{max.s32.relu %r1337, %r1334, %r3073;}
	// end inline asm
	// begin inline asm
	{max.s32.relu %r1340, %r1337, %r3073;}
	// end inline asm
	// begin inline asm
	{max.s32.relu %r1343, %r1340, %r3073;}
	// end inline asm
	// begin inline asm
	{max.s32.relu %r1346, %r1343, %r3073;}
	// end inline asm
	// begin inline asm
	{max.s32.relu %r1349, %r1346, %r3073;}
	// end inline asm
	// begin inline asm
	{max.s32.relu %r1352, %r1349, %r3073;}
	// end inline asm
	// begin inline asm
	{max.s32.relu %r1355, %r1352, %r3073;}
	// end inline asm
	// begin inline asm
	{max.s32.relu %r1358, %r1355, %r3073;}
	// end inline asm
	// begin inline asm
	{max.s32.relu %r1361, %r1358, %r3073;}
	// end inline asm
	// begin inline asm
	{max.s32.relu %r1364, %r1361, %r3073;}
	// end inline asm
	// begin inline asm
	{max.s32.relu %r1367, %r1364, %r3073;}
	// end inline asm
	// begin inline asm
	{max.s32.relu %r1370, %r1367, %r3073;}
	// end inline asm
	// begin inline asm
	{max.s32.relu %r1373, %r1370, %r3073;}
	// end inline asm
	// begin inline asm
	{max.s32.relu %r1376, %r1373, %r3073;}
	// end inline asm
	// begin inline asm
	{max.s32.relu %r1379, %r1376, %r3073;}
	// end inline asm
	// begin inline asm
	{max.s32.relu %r1382, %r1379, %r3073;}
	// end inline asm
	// begin inline asm
	{max.s32.relu %r1385, %r1382, %r3073;}
	// end inline asm
	// begin inline asm
	{max.s32.relu %r1388, %r1385, %r3073;}
	// end inline asm
	// begin inline asm
	{max.s32.relu %r1391, %r1388, %r3073;}
	// end inline asm
	// begin inline asm
	{max.s32.relu %r1394, %r1391, %r3073;}
	// end inline asm
	// begin inline asm
	{max.s32.relu %r1397, %r1394, %r3073;}
	// end inline asm
	// begin inline asm
	{max.s32.relu %r1400, %r1397, %r3073;}
	// end inline asm
	// begin inline asm
	{max.s32.relu %r1403, %r1400, %r3073;}
	// end inline asm
	// begin inline asm
	{max.s32.relu %r1406, %r1403, %r3073;}
	// end inline asm
	// begin inline asm
	{max.s32.relu %r1409, %r1406, %r3073;}
	// end inline asm
	// begin inline asm
	{max.s32.relu %r1412, %r1409, %r3073;}
	// end inline asm
	// begin inline asm
	{max.s32.relu %r1415, %r1412, %r3073;}
	// end inline asm
	// begin inline asm
	{max.s32.relu %r1418, %r1415, %r3073;}
	// end inline asm
	// begin inline asm
	{max.s32.relu %r1421, %r1418, %r3073;}
	// end inline asm
	// begin inline asm
	{max.s32.relu %r1424, %r1421, %r3073;}
	// end inline asm
	// begin inline asm
	{max.s32.relu %r1427, %r1424, %r3073;}
	// end inline asm
	// begin inline asm
	{max.s32.relu %r1430, %r1427, %r3073;}
	// end inline asm
	// begin inline asm
	{max.s32.relu %r1433, %r1430, %r3073;}
	// end inline asm
	// begin inline asm
	{max.s32.relu %r1436, %r1433, %r3073;}
	// end inline asm
	// begin inline asm
	{max.s32.relu %r1439, %r1436, %r3073;}
	// end inline asm
	// begin inline asm
	{max.s32.relu %r1442, %r1439, %r3073;}
	// end inline asm
	// begin inline asm
	{max.s32.relu %r1445, %r1442, %r3073;}
	// end inline asm
	// begin inline asm
	{max.s32.relu %r1448, %r1445, %r3073;}
	// end inline asm
	// begin inline asm
	{max.s32.relu %r1451, %r1448, %r3073;}
	// end inline asm
	// begin inline asm
	{max.s32.relu %r1454, %r1451, %r3073;}
	// end inline asm
	// begin inline asm
	{max.s32.relu %r1457, %r1454, %r3073;}
	// end inline asm
	// begin inline asm
	{max.s32.relu %r1460, %r1457, %r3073;}
	// end inline asm
	// begin inline asm
	{max.s32.relu %r1463, %r1460, %r3073;}
	// end inline asm
	// begin inline asm
	{max.s32.relu %r1466, %r1463, %r3073;}
	// end inline asm
	// begin inline asm
	{max.s32.relu %r1469, %r1466, %r3073;}
	// end inline asm
	// begin inline asm
	{max.s32.relu %r1472, %r1469, %r3073;}
	// end inline asm
	// begin inline asm
	{max.s32.relu %r1475, %r1472, %r3073;}
	// end inline asm
	// begin inline asm
	{max.s32.relu %r1478, %r1475, %r3073;}
	// end inline asm
	// begin inline asm
	{max.s32.relu %r1481, %r1478, %r3073;}
	// end inline asm
	// begin inline asm
	{max.s32.relu %r1484, %r1481, %r3073;}
	// end inline asm
	// begin inline asm
	{max.s32.relu %r1487, %r1484, %r3073;}
	// end inline asm
	// begin inline asm
	{max.s32.relu %r1490, %r1487, %r3073;}
	// end inline asm
	// begin inline asm
	{max.s32.relu %r1493, %r1490, %r3073;}
	// end inline asm
	// begin inline asm
	{max.s32.relu %r1496, %r1493, %r3073;}
	// end inline asm
	// begin inline asm
	{max.s32.relu %r1499, %r1496, %r3073;}
	// end inline asm
	// begin inline asm
	{max.s32.relu %r1502, %r1499, %r3073;}
	// end inline asm
	// begin inline asm
	{max.s32.relu %r1505, %r1502, %r3073;}
	// end inline asm
	// begin inline asm
	{max.s32.relu %r1508, %r1505, %r3073;}
	// end inline asm
	// begin inline asm
	{max.s32.relu %r1511, %r1508, %r3073;}
	// end inline asm
	// begin inline asm
	{max.s32.relu %r1514, %r1511, %r3073;}
	// end inline asm
	// begin inline asm
	{max.s32.relu %r1517, %r1514, %r3073;}
	// end inline asm
	// begin inline asm
	{max.s32.relu %r1520, %r1517, %r3073;}
	// end inline asm
	// begin inline asm
	{max.s32.relu %r1523, %r1520, %r3073;}
	// end inline asm
	// begin inline asm
	{max.s32.relu %r1526, %r1523, %r3073;}
	// end inline asm
	// begin inline asm
	{max.s32.relu %r1529, %r1526, %r3073;}
	// end inline asm
	// begin inline asm
	{max.s32.relu %r1532, %r1529, %r3073;}
	// end inline asm
	// begin inline asm
	{max.s32.relu %r1535, %r1532, %r3073;}
	// end inline asm
	// begin inline asm
	{max.s32.relu %r1538, %r1535, %r3073;}
	// end inline asm
	// begin inline asm
	{max.s32.relu %r1541, %r1538, %r3073;}
	// end inline asm
	// begin inline asm
	{max.s32.relu %r1544, %r1541, %r3073;}
	// end inline asm
	// begin inline asm
	{max.s32.relu %r1547, %r1544, %r3073;}
	// end inline asm
	// begin inline asm
	{max.s32.relu %r1550, %r1547, %r3073;}
	// end inline asm
	// begin inline asm
	{max.s32.relu %r1553, %r1550, %r3073;}
	// end inline asm
	// begin inline asm
	{max.s32.relu %r1556, %r1553, %r3073;}
	// end inline asm
	// begin inline asm
	{max.s32.relu %r1559, %r1556, %r3073;}
	// end inline asm
	// begin inline asm
	{max.s32.relu %r1562, %r1559, %r3073;}
	// end inline asm
	// begin inline asm
	{max.s32.relu %r1565, %r1562, %r3073;}
	// end inline asm
	// begin inline asm
	{max.s32.relu %r1568, %r1565, %r3073;}
	// end inline asm
	// begin inline asm
	{max.s32.relu %r1571, %r1568, %r3073;}
	// end inline asm
	// begin inline asm
	{max.s32.relu %r1574, %r1571, %r3073;}
	// end inline asm
	// begin inline asm
	{max.s32.relu %r1577, %r1574, %r3073;}
	// end inline asm
	// begin inline asm
	{max.s32.relu %r1580, %r1577, %r3073;}
	// end inline asm
	// begin inline asm
	{max.s32.relu %r1583, %r1580, %r3073;}
	// end inline asm
	// begin inline asm
	{max.s32.relu %r1586, %r1583, %r3073;}
	// end inline asm
	// begin inline asm
	{max.s32.relu %r1589, %r1586, %r3073;}
	// end inline asm
	// begin inline asm
	{max.s32.relu %r1592, %r1589, %r3073;}
	// end inline asm
	// begin inline asm
	{max.s32.relu %r1595, %r1592, %r3073;}
	// end inline asm
	// begin inline asm
	{max.s32.relu %r1598, %r1595, %r3073;}
	// end inline asm
	// begin inline asm
	{max.s32.relu %r1601, %r1598, %r3073;}
	// end inline asm
	// begin inline asm
	{max.s32.relu %r1604, %r1601, %r3073;}
	// end inline asm
	// begin inline asm
	{max.s32.relu %r1607, %r1604, %r3073;}
	// end inline asm
	// begin inline asm
	{max.s32.relu %r1610, %r1607, %r3073;}
	// end inline asm
	// begin inline asm
	{max.s32.relu %r1613, %r1610, %r3073;}
	// end inline asm
	// begin inline asm
	{max.s32.relu %r1616, %r1613, %r3073;}
	// end inline asm
	// begin inline asm
	{max.s32.relu %r1619, %r1616, %r3073;}
	// end inline asm
	// begin inline asm
	{max.s32.relu %r1622, %r1619, %r3073;}
	// end inline asm
	// begin inline asm
	{max.s32.relu %r1625, %r1622, %r3073;}
	// end inline asm
	// begin inline asm
	{max.s32.relu %r1628, %r1625, %r3073;}
	// end inline asm
	// begin inline asm
	{max.s32.relu %r1631, %r1628, %r3073;}
	// end inline asm
	// begin inline asm
	{max.s32.relu %r1634, %r1631, %r3073;}
	// end inline asm
	// begin inline asm
	{max.s32.relu %r1637, %r1634, %r3073;}
	// end inline asm
	// begin inline asm
	{max.s32.relu %r1640, %r1637, %r3073;}
	// end inline asm
	// begin inline asm
	{max.s32.relu %r1643, %r1640, %r3073;}
	// end inline asm
	// begin inline asm
	{max.s32.relu %r1646, %r1643, %r3073;}
	// end inline asm
	// begin inline asm
	{max.s32.relu %r1649, %r1646, %r3073;}
	// end inline asm
	// begin inline asm
	{max.s32.relu %r1652, %r1649, %r3073;}
	// end inline asm
	// begin inline asm
	{max.s32.relu %r1655, %r1652, %r3073;}
	// end inline asm
	// begin inline asm
	{max.s32.relu %r1658, %r1655, %r3073;}
	// end inline asm
	// begin inline asm
	{max.s32.relu %r1661, %r1658, %r3073;}
	// end inline asm
	// begin inline asm
	{max.s32.relu %r1664, %r1661, %r3073;}
	// end inline asm
	// begin inline asm
	{max.s32.relu %r1667, %r1664, %r3073;}
	// end inline asm
	// begin inline asm
	{max.s32.relu %r1670, %r1667, %r3073;}
	// end inline asm
	// begin inline asm
	{max.s32.relu %r1673, %r1670, %r3073;}
	// end inline asm
	// begin inline asm
	{max.s32.relu %r1676, %r1673, %r3073;}
	// end inline asm
	// begin inline asm
	{max.s32.relu %r1679, %r1676, %r3073;}
	// end inline asm
	// begin inline asm
	{max.s32.relu %r1682, %r1679, %r3073;}
	// end inline asm
	// begin inline asm
	{max.s32.relu %r1685, %r1682, %r3073;}
	// end inline asm
	// begin inline asm
	{max.s32.relu %r1688, %r1685, %r3073;}
	// end inline asm
	// begin inline asm
	{max.s32.relu %r1691, %r1688, %r3073;}
	// end inline asm
	// begin inline asm
	{max.s32.relu %r1694, %r1691, %r3073;}
	// end inline asm
	// begin inline asm
	{max.s32.relu %r1697, %r1694, %r3073;}
	// end inline asm
	// begin inline asm
	{max.s32.relu %r1700, %r1697, %r3073;}
	// end inline asm
	// begin inline asm
	{max.s32.relu %r1703, %r1700, %r3073;}
	// end inline asm
	// begin inline asm
	{max.s32.relu %r1706, %r1703, %r3073;}
	// end inline asm
	// begin inline asm
	{max.s32.relu %r1709, %r1706, %r3073;}
	// end inline asm
	// begin inline asm
	{max.s32.relu %r1712, %r1709, %r3073;}
	// end inline asm
	// begin inline asm
	{max.s32.relu %r1715, %r1712, %r3073;}
	// end inline asm
	// begin inline asm
	{max.s32.relu %r1718, %r1715, %r3073;}
	// end inline asm
	// begin inline asm
	{max.s32.relu %r1721, %r1718, %r3073;}
	// end inline asm
	// begin inline asm
	{max.s32.relu %r1724, %r1721, %r3073;}
	// end inline asm
	// begin inline asm
	{max.s32.relu %r1727, %r1724, %r3073;}
	// end inline asm
	// begin inline asm
	{max.s32.relu %r1730, %r1727, %r3073;}
	// end inline asm
	// begin inline asm
	{max.s32.relu %r1733, %r1730, %r3073;}
	// end inline asm
	// begin inline asm
	{max.s32.relu %r1736, %r1733, %r3073;}
	// end inline asm
	// begin inline asm
	{max.s32.relu %r1739, %r1736, %r3073;}
	// end inline asm
	// begin inline asm
	{max.s32.relu %r1742, %r1739, %r3073;}
	// end inline asm
	// begin inline asm
	{max.s32.relu %r1745, %r1742, %r3073;}
	// end inline asm
	// begin inline asm
	{max.s32.relu %r1748, %r1745, %r3073;}
	// end inline asm
	// begin inline asm
	{max.s32.relu %r1751, %r1748, %r3073;}
	// end inline asm
	// begin inline asm
	{max.s32.relu %r1754, %r1751, %r3073;}
	// end inline asm
	// begin inline asm
	{max.s32.relu %r1757, %r1754, %r3073;}
	// end inline asm
	// begin inline asm
	{max.s32.relu %r1760, %r1757, %r3073;}
	// end inline asm
	// begin inline asm
	{max.s32.relu %r1763, %r1760, %r3073;}
	// end inline asm
	// begin inline asm
	{max.s32.relu %r1766, %r1763, %r3073;}
	// end inline asm
	// begin inline asm
	{max.s32.relu %r1769, %r1766, %r3073;}
	// end inline asm
	// begin inline asm
	{max.s32.relu %r1772, %r1769, %r3073;}
	// end inline asm
	// begin inline asm
	{max.s32.relu %r1775, %r1772, %r3073;}
	// end inline asm
	// begin inline asm
	{max.s32.relu %r1778, %r1775, %r3073;}
	// end inline asm
	// begin inline asm
	{max.s32.relu %r1781, %r1778, %r3073;}
	// end inline asm
	// begin inline asm
	{max.s32.relu %r1784, %r1781, %r3073;}
	// end inline asm
	// begin inline asm
	{max.s32.relu %r1787, %r1784, %r3073;}
	// end inline asm
	// begin inline asm
	{max.s32.relu %r1790, %r1787, %r3073;}
	// end inline asm
	// begin inline asm
	{max.s32.relu %r1793, %r1790, %r3073;}
	// end inline asm
	// begin inline asm
	{max.s32.relu %r1796, %r1793, %r3073;}
	// end inline asm
	// begin inline asm
	{max.s32.relu %r1799, %r1796, %r3073;}
	// end inline asm
	// begin inline asm
	{max.s32.relu %r1802, %r1799, %r3073;}
	// end inline asm
	// begin inline asm
	{max.s32.relu %r1805, %r1802, %r3073;}
	// end inline asm
	// begin inline asm
	{max.s32.relu %r1808, %r1805, %r3073;}
	// end inline asm
	// begin inline asm
	{max.s32.relu %r1811, %r1808, %r3073;}
	// end inline asm
	// begin inline asm
	{max.s32.relu %r1814, %r1811, %r3073;}
	// end inline asm
	// begin inline asm
	{max.s32.relu %r1817, %r1814, %r3073;}
	// end inline asm
	// begin inline asm
	{max.s32.relu %r1820, %r1817, %r3073;}
	// end inline asm
	// begin inline asm
	{max.s32.relu %r1823, %r1820, %r3073;}
	// end inline asm
	// begin inline asm
	{max.s32.relu %r1826, %r1823, %r3073;}
	// end inline asm
	// begin inline asm
	{max.s32.relu %r1829, %r1826, %r3073;}
	// end inline asm
	// begin inline asm
	{max.s32.relu %r1832, %r1829, %r3073;}
	// end inline asm
	// begin inline asm
	{max.s32.relu %r1835, %r1832, %r3073;}
	// end inline asm
	// begin inline asm
	{max.s32.relu %r1838, %r1835, %r3073;}
	// end inline asm
	// begin inline asm
	{max.s32.relu %r1841, %r1838, %r3073;}
	// end inline asm
	// begin inline asm
	{max.s32.relu %r1844, %r1841, %r3073;}
	// end inline asm
	// begin inline asm
	{max.s32.relu %r1847, %r1844, %r3073;}
	// end inline asm
	// begin inline asm
	{max.s32.relu %r1850, %r1847, %r3073;}
	// end inline asm
	// begin inline asm
	{max.s32.relu %r1853, %r1850, %r3073;}
	// end inline asm
	// begin inline asm
	{max.s32.relu %r1856, %r1853, %r3073;}
	// end inline asm
	// begin inline asm
	{max.s32.relu %r1859, %r1856, %r3073;}
	// end inline asm
	// begin inline asm
	{max.s32.relu %r1862, %r1859, %r3073;}
	// end inline asm
	// begin inline asm
	{max.s32.relu %r1865, %r1862, %r3073;}
	// end inline asm
	// begin inline asm
	{max.s32.relu %r1868, %r1865, %r3073;}
	// end inline asm
	// begin inline asm
	{max.s32.relu %r1871, %r1868, %r3073;}
	// end inline asm
	// begin inline asm
	{max.s32.relu %r1874, %r1871, %r3073;}
	// end inline asm
	// begin inline asm
	{max.s32.relu %r1877, %r1874, %r3073;}
	// end inline asm
	// begin inline asm
	{max.s32.relu %r1880, %r1877, %r3073;}
	// end inline asm
	// begin inline asm
	{max.s32.relu %r1883, %r1880, %r3073;}
	// end inline asm
	// begin inline asm
	{max.s32.relu %r1886, %r1883, %r3073;}
	// end inline asm
	// begin inline asm
	{max.s32.relu %r1889, %r1886, %r3073;}
	// end inline asm
	// begin inline asm
	{max.s32.relu %r1892, %r1889, %r3073;}
	// end inline asm
	// begin inline asm
	{max.s32.relu %r1895, %r1892, %r3073;}
	// end inline asm
	// begin inline asm
	{max.s32.relu %r1898, %r1895, %r3073;}
	// end inline asm
	// begin inline asm
	{max.s32.relu %r1901, %r1898, %r3073;}
	// end inline asm
	// begin inline asm
	{max.s32.relu %r1904, %r1901, %r3073;}
	// end inline asm
	// begin inline asm
	{max.s32.relu %r1907, %r1904, %r3073;}
	// end inline asm
	// begin inline asm
	{max.s32.relu %r1910, %r1907, %r3073;}
	// end inline asm
	// begin inline asm
	{max.s32.relu %r1913, %r1910, %r3073;}
	// end inline asm
	// begin inline asm
	{max.s32.relu %r1916, %r1913, %r3073;}
	// end inline asm
	// begin inline asm
	{max.s32.relu %r1919, %r1916, %r3073;}
	// end inline asm
	// begin inline asm
	{max.s32.relu %r1922, %r1919, %r3073;}
	// end inline asm
	// begin inline asm
	{max.s32.relu %r1925, %r1922, %r3073;}
	// end inline asm
	// begin inline asm
	{max.s32.relu %r1928, %r1925, %r3073;}
	// end inline asm
	// begin inline asm
	{max.s32.relu %r1931, %r1928, %r3073;}
	// end inline asm
	// begin inline asm
	{max.s32.relu %r1934, %r1931, %r3073;}
	// end inline asm
	// begin inline asm
	{max.s32.relu %r1937, %r1934, %r3073;}
	// end inline asm
	// begin inline asm
	{max.s32.relu %r1940, %r1937, %r3073;}
	// end inline asm
	// begin inline asm
	{max.s32.relu %r1943, %r1940, %r3073;}
	// end inline asm
	// begin inline asm
	{max.s32.relu %r1946, %r1943, %r3073;}
	// end inline asm
	// begin inline asm
	{max.s32.relu %r1949, %r1946, %r3073;}
	// end inline asm
	// begin inline asm
	{max.s32.relu %r1952, %r1949, %r3073;}
	// end inline asm
	// begin inline asm
	{max.s32.relu %r1955, %r1952, %r3073;}
	// end inline asm
	// begin inline asm
	{max.s32.relu %r1958, %r1955, %r3073;}
	// end inline asm
	// begin inline asm
	{max.s32.relu %r1961, %r1958, %r3073;}
	// end inline asm
	// begin inline asm
	{max.s32.relu %r1964, %r1961, %r3073;}
	// end inline asm
	// begin inline asm
	{max.s32.relu %r1967, %r1964, %r3073;}
	// end inline asm
	// begin inline asm
	{max.s32.relu %r1970, %r1967, %r3073;}
	// end inline asm
	// begin inline asm
	{max.s32.relu %r1973, %r1970, %r3073;}
	// end inline asm
	// begin inline asm
	{max.s32.relu %r1976, %r1973, %r3073;}
	// end inline asm
	// begin inline asm
	{max.s32.relu %r1979, %r1976, %r3073;}
	// end inline asm
	// begin inline asm
	{max.s32.relu %r1982, %r1979, %r3073;}
	// end inline asm
	// begin inline asm
	{max.s32.relu %r1985, %r1982, %r3073;}
	// end inline asm
	// begin inline asm
	{max.s32.relu %r1988, %r1985, %r3073;}
	// end inline asm
	// begin inline asm
	{max.s32.relu %r1991, %r1988, %r3073;}
	// end inline asm
	// begin inline asm
	{max.s32.relu %r1994, %r1991, %r3073;}
	// end inline asm
	// begin inline asm
	{max.s32.relu %r1997, %r1994, %r3073;}
	// end inline asm
	// begin inline asm
	{max.s32.relu %r2000, %r1997, %r3073;}
	// end inline asm
	// begin inline asm
	{max.s32.relu %r2003, %r2000, %r3073;}
	// end inline asm
	// begin inline asm
	{max.s32.relu %r2006, %r2003, %r3073;}
	// end inline asm
	// begin inline asm
	{max.s32.relu %r2009, %r2006, %r3073;}
	// end inline asm
	// begin inline asm
	{max.s32.relu %r2012, %r2009, %r3073;}
	// end inline asm
	// begin inline asm
	{max.s32.relu %r2015, %r2012, %r3073;}
	// end inline asm
	// begin inline asm
	{max.s32.relu %r2018, %r2015, %r3073;}
	// end inline asm
	// begin inline asm
	{max.s32.relu %r2021, %r2018, %r3073;}
	// end inline asm
	// begin inline asm
	{max.s32.relu %r2024, %r2021, %r3073;}
	// end inline asm
	// begin inline asm
	{max.s32.relu %r2027, %r2024, %r3073;}
	// end inline asm
	// begin inline asm
	{max.s32.relu %r2030, %r2027, %r3073;}
	// end inline asm
	// begin inline asm
	{max.s32.relu %r2033, %r2030, %r3073;}
	// end inline asm
	// begin inline asm
	{max.s32.relu %r2036, %r2033, %r3073;}
	// end inline asm
	// begin inline asm
	{max.s32.relu %r2039, %r2036, %r3073;}
	// end inline asm
	// begin inline asm
	{max.s32.relu %r2042, %r2039, %r3073;}
	// end inline asm
	// begin inline asm
	{max.s32.relu %r2045, %r2042, %r3073;}
	// end inline asm
	// begin inline asm
	{max.s32.relu %r2048, %r2045, %r3073;}
	// end inline asm
	// begin inline asm
	{max.s32.relu %r2051, %r2048, %r3073;}
	// end inline asm
	// begin inline asm
	{max.s32.relu %r2054, %r2051, %r3073;}
	// end inline asm
	// begin inline asm
	{max.s32.relu %r2057, %r2054, %r3073;}
	// end inline asm
	// begin inline asm
	{max.s32.relu %r2060, %r2057, %r3073;}
	// end inline asm
	// begin inline asm
	{max.s32.relu %r2063, %r2060, %r3073;}
	// end inline asm
	// begin inline asm
	{max.s32.relu %r2066, %r2063, %r3073;}
	// end inline asm
	// begin inline asm
	{max.s32.relu %r2069, %r2066, %r3073;}
	// end inline asm
	// begin inline asm
	{max.s32.relu %r2072, %r2069, %r3073;}
	// end inline asm
	// begin inline asm
	{max.s32.relu %r2075, %r2072, %r3073;}
	// end inline asm
	// begin inline asm
	{max.s32.relu %r2078, %r2075, %r3073;}
	// end inline asm
	// begin inline asm
	{max.s32.relu %r2081, %r2078, %r3073;}
	// end inline asm
	// begin inline asm
	{max.s32.relu %r2084, %r2081, %r3073;}
	// end inline asm
	// begin inline asm
	{max.s32.relu %r2087, %r2084, %r3073;}
	// end inline asm
	// begin inline asm
	{max.s32.relu %r2090, %r2087, %r3073;}
	// end inline asm
	// begin inline asm
	{max.s32.relu %r2093, %r2090, %r3073;}
	// end inline asm
	// begin inline asm
	{max.s32.relu %r2096, %r2093, %r3073;}
	// end inline asm
	// begin inline asm
	{max.s32.relu %r2099, %r2096, %r3073;}
	// end inline asm
	// begin inline asm
	{max.s32.relu %r2102, %r2099, %r3073;}
	// end inline asm
	// begin inline asm
	{max.s32.relu %r2105, %r2102, %r3073;}
	// end inline asm
	// begin inline asm
	{max.s32.relu %r2108, %r2105, %r3073;}
	// end inline asm
	// begin inline asm
	{max.s32.relu %r2111, %r2108, %r3073;}
	// end inline asm
	// begin inline asm
	{max.s32.relu %r2114, %r2111, %r3073;}
	// end inline asm
	// begin inline asm
	{max.s32.relu %r2117, %r2114, %r3073;}
	// end inline asm
	// begin inline asm
	{max.s32.relu %r2120, %r2117, %r3073;}
	// end inline asm
	// begin inline asm
	{max.s32.relu %r2123, %r2120, %r3073;}
	// end inline asm
	// begin inline asm
	{max.s32.relu %r2126, %r2123, %r3073;}
	// end inline asm
	// begin inline asm
	{max.s32.relu %r2129, %r2126, %r3073;}
	// end inline asm
	// begin inline asm
	{max.s32.relu %r2132, %r2129, %r3073;}
	// end inline asm
	// begin inline asm
	{max.s32.relu %r2135, %r2132, %r3073;}
	// end inline asm
	// begin inline asm
	{max.s32.relu %r2138, %r2135, %r3073;}
	// end inline asm
	// begin inline asm
	{max.s32.relu %r2141, %r2138, %r3073;}
	// end inline asm
	// begin inline asm
	{max.s32.relu %r2144, %r2141, %r3073;}
	// end inline asm
	// begin inline asm
	{max.s32.relu %r2147, %r2144, %r3073;}
	// end inline asm
	// begin inline asm
	{max.s32.relu %r2150, %r2147, %r3073;}
	// end inline asm
	// begin inline asm
	{max.s32.relu %r2153, %r2150, %r3073;}
	// end inline asm
	// begin inline asm
	{max.s32.relu %r2156, %r2153, %r3073;}
	// end inline asm
	// begin inline asm
	{max.s32.relu %r2159, %r2156, %r3073;}
	// end inline asm
	// begin inline asm
	{max.s32.relu %r2162, %r2159, %r3073;}
	// end inline asm
	// begin inline asm
	{max.s32.relu %r2165, %r2162, %r3073;}
	// end inline asm
	// begin inline asm
	{max.s32.relu %r2168, %r2165, %r3073;}
	// end inline asm
	// begin inline asm
	{max.s32.relu %r2171, %r2168, %r3073;}
	// end inline asm
	// begin inline asm
	{max.s32.relu %r2174, %r2171, %r3073;}
	// end inline asm
	// begin inline asm
	{max.s32.relu %r2177, %r2174, %r3073;}
	// end inline asm
	// begin inline asm
	{max.s32.relu %r2180, %r2177, %r3073;}
	// end inline asm
	// begin inline asm
	{max.s32.relu %r2183, %r2180, %r3073;}
	// end inline asm
	// begin inline asm
	{max.s32.relu %r2186, %r2183, %r3073;}
	// end inline asm
	// begin inline asm
	{max.s32.relu %r2189, %r2186, %r3073;}
	// end inline asm
	// begin inline asm
	{max.s32.relu %r2192, %r2189, %r3073;}
	// end inline asm
	// begin inline asm
	{max.s32.relu %r2195, %r2192, %r3073;}
	// end inline asm
	// begin inline asm
	{max.s32.relu %r2198, %r2195, %r3073;}
	// end inline asm
	// begin inline asm
	{max.s32.relu %r2201, %r2198, %r3073;}
	// end inline asm
	// begin inline asm
	{max.s32.relu %r2204, %r2201, %r3073;}
	// end inline asm
	// begin inline asm
	{max.s32.relu %r2207, %r2204, %r3073;}
	// end inline asm
	// begin inline asm
	{max.s32.relu %r2210, %r2207, %r3073;}
	// end inline asm
	// begin inline asm
	{max.s32.relu %r2213, %r2210, %r3073;}
	// end inline asm
	// begin inline asm
	{max.s32.relu %r2216, %r2213, %r3073;}
	// end inline asm
	// begin inline asm
	{max.s32.relu %r2219, %r2216, %r3073;}
	// end inline asm
	// begin inline asm
	{max.s32.relu %r2222, %r2219, %r3073;}
	// end inline asm
	// begin inline asm
	{max.s32.relu %r2225, %r2222, %r3073;}
	// end inline asm
	// begin inline asm
	{max.s32.relu %r2228, %r2225, %r3073;}
	// end inline asm
	// begin inline asm
	{max.s32.relu %r2231, %r2228, %r3073;}
	// end inline asm
	// begin inline asm
	{max.s32.relu %r2234, %r2231, %r3073;}
	// end inline asm
	// begin inline asm
	{max.s32.relu %r2237, %r2234, %r3073;}
	// end inline asm
	// begin inline asm
	{max.s32.relu %r2240, %r2237, %r3073;}
	// end inline asm
	// begin inline asm
	{max.s32.relu %r2243, %r2240, %r3073;}
	// end inline asm
	// begin inline asm
	{max.s32.relu %r2246, %r2243, %r3073;}
	// end inline asm
	// begin inline asm
	{max.s32.relu %r2249, %r2246, %r3073;}
	// end inline asm
	// begin inline asm
	{max.s32.relu %r2252, %r2249, %r3073;}
	// end inline asm
	// begin inline asm
	{max.s32.relu %r2255, %r2252, %r3073;}
	// end inline asm
	// begin inline asm
	{max.s32.relu %r2258, %r2255, %r3073;}
	// end inline asm
	// begin inline asm
	{max.s32.relu %r2261, %r2258, %r3073;}
	// end inline asm
	// begin inline asm
	{max.s32.relu %r2264, %r2261, %r3073;}
	// end inline asm
	// begin inline asm
	{max.s32.relu %r2267, %r2264, %r3073;}
	// end inline asm
	// begin inline asm
	{max.s32.relu %r2270, %r2267, %r3073;}
	// end inline asm
	// begin inline asm
	{max.s32.relu %r2273, %r2270, %r3073;}
	// end inline asm
	// begin inline asm
	{max.s32.relu %r2276, %r2273, %r3073;}
	// end inline asm
	// begin inline asm
	{max.s32.relu %r2279, %r2276, %r3073;}
	// end inline asm
	// begin inline asm
	{max.s32.relu %r2282, %r2279, %r3073;}
	// end inline asm
	// begin inline asm
	{max.s32.relu %r2285, %r2282, %r3073;}
	// end inline asm
	// begin inline asm
	{max.s32.relu %r2288, %r2285, %r3073;}
	// end inline asm
	// begin inline asm
	{max.s32.relu %r2291, %r2288, %r3073;}
	// end inline asm
	// begin inline asm
	{max.s32.relu %r2294, %r2291, %r3073;}
	// end inline asm
	// begin inline asm
	{max.s32.relu %r2297, %r2294, %r3073;}
	// end inline asm
	// begin inline asm
	{max.s32.relu %r2300, %r2297, %r3073;}
	// end inline asm
	// begin inline asm
	{max.s32.relu %r2303, %r2300, %r3073;}
	// end inline asm
	// begin inline asm
	{max.s32.relu %r2306, %r2303, %r3073;}
	// end inline asm
	// begin inline asm
	{max.s32.relu %r2309, %r2306, %r3073;}
	// end inline asm
	// begin inline asm
	{max.s32.relu %r2312, %r2309, %r3073;}
	// end inline asm
	// begin inline asm
	{max.s32.relu %r2315, %r2312, %r3073;}
	// end inline asm
	// begin inline asm
	{max.s32.relu %r2318, %r2315, %r3073;}
	// end inline asm
	// begin inline asm
	{max.s32.relu %r2321, %r2318, %r3073;}
	// end inline asm
	// begin inline asm
	{max.s32.relu %r2324, %r2321, %r3073;}
	// end inline asm
	// begin inline asm
	{max.s32.relu %r2327, %r2324, %r3073;}
	// end inline asm
	// begin inline asm
	{max.s32.relu %r2330, %r2327, %r3073;}
	// end inline asm
	// begin inline asm
	{max.s32.relu %r2333, %r2330, %r3073;}
	// end inline asm
	// begin inline asm
	{max.s32.relu %r2336, %r2333, %r3073;}
	// end inline asm
	// begin inline asm
	{max.s32.relu %r2339, %r2336, %r3073;}
	// end inline asm
	// begin inline asm
	{max.s32.relu %r2342, %r2339, %r3073;}
	// end inline asm
	// begin inline asm
	{max.s32.relu %r2345, %r2342, %r3073;}
	// end inline asm
	// begin inline asm
	{max.s32.relu %r2348, %r2345, %r3073;}
	// end inline asm
	// begin inline asm
	{max.s32.relu %r2351, %r2348, %r3073;}
	// end inline asm
	// begin inline asm
	{max.s32.relu %r2354, %r2351, %r3073;}
	// end inline asm
	// begin inline asm
	{max.s32.relu %r2357, %r2354, %r3073;}
	// end inline asm
	// begin inline asm
	{max.s32.relu %r2360, %r2357, %r3073;}
	// end inline asm
	// begin inline asm
	{max.s32.relu %r2363, %r2360, %r3073;}
	// end inline asm
	// begin inline asm
	{max.s32.relu %r2366, %r2363, %r3073;}
	// end inline asm
	// begin inline asm
	{max.s32.relu %r2369, %r2366, %r3073;}
	// end inline asm
	// begin inline asm
	{max.s32.relu %r2372, %r2369, %r3073;}
	// end inline asm
	// begin inline asm
	{max.s32.relu %r2375, %r2372, %r3073;}
	// end inline asm
	// begin inline asm
	{max.s32.relu %r2378, %r2375, %r3073;}
	// end inline asm
	// begin inline asm
	{max.s32.relu %r2381, %r2378, %r3073;}
	// end inline asm
	// begin inline asm
	{max.s32.relu %r2384, %r2381, %r3073;}
	// end inline asm
	// begin inline asm
	{max.s32.relu %r2387, %r2384, %r3073;}
	// end inline asm
	// begin inline asm
	{max.s32.relu %r2390, %r2387, %r3073;}
	// end inline asm
	// begin inline asm
	{max.s32.relu %r2393, %r2390, %r3073;}
	// end inline asm
	// begin inline asm
	{max.s32.relu %r2396, %r2393, %r3073;}
	// end inline asm
	// begin inline asm
	{max.s32.relu %r2399, %r2396, %r3073;}
	// end inline asm
	// begin inline asm
	{max.s32.relu %r2402, %r2399, %r3073;}
	// end inline asm
	// begin inline asm
	{max.s32.relu %r2405, %r2402, %r3073;}
	// end inline asm
	// begin inline asm
	{max.s32.relu %r2408, %r2405, %r3073;}
	// end inline asm
	// begin inline asm
	{max.s32.relu %r2411, %r2408, %r3073;}
	// end inline asm
	// begin inline asm
	{max.s32.relu %r2414, %r2411, %r3073;}
	// end inline asm
	// begin inline asm
	{max.s32.relu %r2417, %r2414, %r3073;}
	// end inline asm
	// begin inline asm
	{max.s32.relu %r2420, %r2417, %r3073;}
	// end inline asm
	// begin inline asm
	{max.s32.relu %r2423, %r2420, %r3073;}
	// end inline asm
	// begin inline asm
	{max.s32.relu %r2426, %r2423, %r3073;}
	// end inline asm
	// begin inline asm
	{max.s32.relu %r2429, %r2426, %r3073;}
	// end inline asm
	// begin inline asm
	{max.s32.relu %r2432, %r2429, %r3073;}
	// end inline asm
	// begin inline asm
	{max.s32.relu %r2435, %r2432, %r3073;}
	// end inline asm
	// begin inline asm
	{max.s32.relu %r2438, %r2435, %r3073;}
	// end inline asm
	// begin inline asm
	{max.s32.relu %r2441, %r2438, %r3073;}
	// end inline asm
	// begin inline asm
	{max.s32.relu %r2444, %r2441, %r3073;}
	// end inline asm
	// begin inline asm
	{max.s32.relu %r2447, %r2444, %r3073;}
	// end inline asm
	// begin inline asm
	{max.s32.relu %r2450, %r2447, %r3073;}
	// end inline asm
	// begin inline asm
	{max.s32.relu %r2453, %r2450, %r3073;}
	// end inline asm
	// begin inline asm
	{max.s32.relu %r2456, %r2453, %r3073;}
	// end inline asm
	// begin inline asm
	{max.s32.relu %r2459, %r2456, %r3073;}
	// end inline asm
	// begin inline asm
	{max.s32.relu %r2462, %r2459, %r3073;}
	// end inline asm
	// begin inline asm
	{max.s32.relu %r2465, %r2462, %r3073;}
	// end inline asm
	// begin inline asm
	{max.s32.relu %r2468, %r2465, %r3073;}
	// end inline asm
	// begin inline asm
	{max.s32.relu %r2471, %r2468, %r3073;}
	// end inline asm
	// begin inline asm
	{max.s32.relu %r2474, %r2471, %r3073;}
	// end inline asm
	// begin inline asm
	{max.s32.relu %r2477, %r2474, %r3073;}
	// end inline asm
	// begin inline asm
	{max.s32.relu %r2480, %r2477, %r3073;}
	// end inline asm
	// begin inline asm
	{max.s32.relu %r2483, %r2480, %r3073;}
	// end inline asm
	// begin inline asm
	{max.s32.relu %r2486, %r2483, %r3073;}
	// end inline asm
	// begin inline asm
	{max.s32.relu %r2489, %r2486, %r3073;}
	// end inline asm
	// begin inline asm
	{max.s32.relu %r2492, %r2489, %r3073;}
	// end inline asm
	// begin inline asm
	{max.s32.relu %r2495, %r2492, %r3073;}
	// end inline asm
	// begin inline asm
	{max.s32.relu %r2498, %r2495, %r3073;}
	// end inline asm
	// begin inline asm
	{max.s32.relu %r2501, %r2498, %r3073;}
	// end inline asm
	// begin inline asm
	{max.s32.relu %r2504, %r2501, %r3073;}
	// end inline asm
	// begin inline asm
	{max.s32.relu %r2507, %r2504, %r3073;}
	// end inline asm
	// begin inline asm
	{max.s32.relu %r2510, %r2507, %r3073;}
	// end inline asm
	// begin inline asm
	{max.s32.relu %r2513, %r2510, %r3073;}
	// end inline asm
	// begin inline asm
	{max.s32.relu %r2516, %r2513, %r3073;}
	// end inline asm
	// begin inline asm
	{max.s32.relu %r2519, %r2516, %r3073;}
	// end inline asm
	// begin inline asm
	{max.s32.relu %r2522, %r2519, %r3073;}
	// end inline asm
	// begin inline asm
	{max.s32.relu %r2525, %r2522, %r3073;}
	// end inline asm
	// begin inline asm
	{max.s32.relu %r2528, %r2525, %r3073;}
	// end inline asm
	// begin inline asm
	{max.s32.relu %r2531, %r2528, %r3073;}
	// end inline asm
	// begin inline asm
	{max.s32.relu %r2534, %r2531, %r3073;}
	// end inline asm
	// begin inline asm
	{max.s32.relu %r2537, %r2534, %r3073;}
	// end inline asm
	// begin inline asm
	{max.s32.relu %r2540, %r2537, %r3073;}
	// end inline asm
	// begin inline asm
	{max.s32.relu %r2543, %r2540, %r3073;}
	// end inline asm
	// begin inline asm
	{max.s32.relu %r2546, %r2543, %r3073;}
	// end inline asm
	// begin inline asm
	{max.s32.relu %r2549, %r2546, %r3073;}
	// end inline asm
	// begin inline asm
	{max.s32.relu %r2552, %r2549, %r3073;}
	// end inline asm
	// begin inline asm
	{max.s32.relu %r2555, %r2552, %r3073;}
	// end inline asm
	// begin inline asm
	{max.s32.relu %r2558, %r2555, %r3073;}
	// end inline asm
	// begin inline asm
	{max.s32.relu %r2561, %r2558, %r3073;}
	// end inline asm
	// begin inline asm
	{max.s32.relu %r2564, %r2561, %r3073;}
	// end inline asm
	// begin inline asm
	{max.s32.relu %r2567, %r2564, %r3073;}
	// end inline asm
	// begin inline asm
	{max.s32.relu %r2570, %r2567, %r3073;}
	// end inline asm
	// begin inline asm
	{max.s32.relu %r2573, %r2570, %r3073;}
	// end inline asm
	// begin inline asm
	{max.s32.relu %r2576, %r2573, %r3073;}
	// end inline asm
	// begin inline asm
	{max.s32.relu %r2579, %r2576, %r3073;}
	// end inline asm
	// begin inline asm
	{max.s32.relu %r2582, %r2579, %r3073;}
	// end inline asm
	// begin inline asm
	{max.s32.relu %r2585, %r2582, %r3073;}
	// end inline asm
	// begin inline asm
	{max.s32.relu %r2588, %r2585, %r3073;}
	// end inline asm
	// begin inline asm
	{max.s32.relu %r2591, %r2588, %r3073;}
	// end inline asm
	// begin inline asm
	{max.s32.relu %r2594, %r2591, %r3073;}
	// end inline asm
	// begin inline asm
	{max.s32.relu %r2597, %r2594, %r3073;}
	// end inline asm
	// begin inline asm
	{max.s32.relu %r2600, %r2597, %r3073;}
	// end inline asm
	// begin inline asm
	{max.s32.relu %r2603, %r2600, %r3073;}
	// end inline asm
	// begin inline asm
	{max.s32.relu %r2606, %r2603, %r3073;}
	// end inline asm
	// begin inline asm
	{max.s32.relu %r2609, %r2606, %r3073;}
	// end inline asm
	// begin inline asm
	{max.s32.relu %r2612, %r2609, %r3073;}
	// end inline asm
	// begin inline asm
	{max.s32.relu %r2615, %r2612, %r3073;}
	// end inline asm
	// begin inline asm
	{max.s32.relu %r2618, %r2615, %r3073;}
	// end inline asm
	// begin inline asm
	{max.s32.relu %r2621, %r2618, %r3073;}
	// end inline asm
	// begin inline asm
	{max.s32.relu %r2624, %r2621, %r3073;}
	// end inline asm
	// begin inline asm
	{max.s32.relu %r2627, %r2624, %r3073;}
	// end inline asm
	// begin inline asm
	{max.s32.relu %r2630, %r2627, %r3073;}
	// end inline asm
	// begin inline asm
	{max.s32.relu %r2633, %r2630, %r3073;}
	// end inline asm
	// begin inline asm
	{max.s32.relu %r2636, %r2633, %r3073;}
	// end inline asm
	// begin inline asm
	{max.s32.relu %r2639, %r2636, %r3073;}
	// end inline asm
	// begin inline asm
	{max.s32.relu %r2642, %r2639, %r3073;}
	// end inline asm
	// begin inline asm
	{max.s32.relu %r2645, %r2642, %r3073;}
	// end inline asm
	// begin inline asm
	{max.s32.relu %r2648, %r2645, %r3073;}
	// end inline asm
	// begin inline asm
	{max.s32.relu %r2651, %r2648, %r3073;}
	// end inline asm
	// begin inline asm
	{max.s32.relu %r2654, %r2651, %r3073;}
	// end inline asm
	// begin inline asm
	{max.s32.relu %r2657, %r2654, %r3073;}
	// end inline asm
	// begin inline asm
	{max.s32.relu %r2660, %r2657, %r3073;}
	// end inline asm
	// begin inline asm
	{max.s32.relu %r2663, %r2660, %r3073;}
	// end inline asm
	// begin inline asm
	{max.s32.relu %r2666, %r2663, %r3073;}
	// end inline asm
	// begin inline asm
	{max.s32.relu %r2669, %r2666, %r3073;}
	// end inline asm
	// begin inline asm
	{max.s32.relu %r2672, %r2669, %r3073;}
	// end inline asm
	// begin inline asm
	{max.s32.relu %r2675, %r2672, %r3073;}
	// end inline asm
	// begin inline asm
	{max.s32.relu %r2678, %r2675, %r3073;}
	// end inline asm
	// begin inline asm
	{max.s32.relu %r2681, %r2678, %r3073;}
	// end inline asm
	// begin inline asm
	{max.s32.relu %r2684, %r2681, %r3073;}
	// end inline asm
	// begin inline asm
	{max.s32.relu %r2687, %r2684, %r3073;}
	// end inline asm
	// begin inline asm
	{max.s32.relu %r2690, %r2687, %r3073;}
	// end inline asm
	// begin inline asm
	{max.s32.relu %r2693, %r2690, %r3073;}
	// end inline asm
	// begin inline asm
	{max.s32.relu %r2696, %r2693, %r3073;}
	// end inline asm
	// begin inline asm
	{max.s32.relu %r2699, %r2696, %r3073;}
	// end inline asm
	// begin inline asm
	{max.s32.relu %r2702, %r2699, %r3073;}
	// end inline asm
	// begin inline asm
	{max.s32.relu %r2705, %r2702, %r3073;}
	// end inline asm
	// begin inline asm
	{max.s32.relu %r2708, %r2705, %r3073;}
	// end inline asm
	// begin inline asm
	{max.s32.relu %r2711, %r2708, %r3073;}
	// end inline asm
	// begin inline asm
	{max.s32.relu %r2714, %r2711, %r3073;}
	// end inline asm
	// begin inline asm
	{max.s32.relu %r2717, %r2714, %r3073;}
	// end inline asm
	// begin inline asm
	{max.s32.relu %r2720, %r2717, %r3073;}
	// end inline asm
	// begin inline asm
	{max.s32.relu %r2723, %r2720, %r3073;}
	// end inline asm
	// begin inline asm
	{max.s32.relu %r2726, %r2723, %r3073;}
	// end inline asm
	// begin inline asm
	{max.s32.relu %r2729, %r2726, %r3073;}
	// end inline asm
	// begin inline asm
	{max.s32.relu %r2732, %r2729, %r3073;}
	// end inline asm
	// begin inline asm
	{max.s32.relu %r2735, %r2732, %r3073;}
	// end inline asm
	// begin inline asm
	{max.s32.relu %r2738, %r2735, %r3073;}
	// end inline asm
	// begin inline asm
	{max.s32.relu %r2741, %r2738, %r3073;}
	// end inline asm
	// begin inline asm
	{max.s32.relu %r2744, %r2741, %r3073;}
	// end inline asm
	// begin inline asm
	{max.s32.relu %r2747, %r2744, %r3073;}
	// end inline asm
	// begin inline asm
	{max.s32.relu %r2750, %r2747, %r3073;}
	// end inline asm
	// begin inline asm
	{max.s32.relu %r2753, %r2750, %r3073;}
	// end inline asm
	// begin inline asm
	{max.s32.relu %r2756, %r2753, %r3073;}
	// end inline asm
	// begin inline asm
	{max.s32.relu %r2759, %r2756, %r3073;}
	// end inline asm
	// begin inline asm
	{max.s32.relu %r2762, %r2759, %r3073;}
	// end inline asm
	// begin inline asm
	{max.s32.relu %r2765, %r2762, %r3073;}
	// end inline asm
	// begin inline asm
	{max.s32.relu %r2768, %r2765, %r3073;}
	// end inline asm
	// begin inline asm
	{max.s32.relu %r2771, %r2768, %r3073;}
	// end inline asm
	// begin inline asm
	{max.s32.relu %r2774, %r2771, %r3073;}
	// end inline asm
	// begin inline asm
	{max.s32.relu %r2777, %r2774, %r3073;}
	// end inline asm
	// begin inline asm
	{max.s32.relu %r2780, %r2777, %r3073;}
	// end inline asm
	// begin inline asm
	{max.s32.relu %r2783, %r2780, %r3073;}
	// end inline asm
	// begin inline asm
	{max.s32.relu %r2786, %r2783, %r3073;}
	// end inline asm
	// begin inline asm
	{max.s32.relu %r2789, %r2786, %r3073;}
	// end inline asm
	// begin inline asm
	{max.s32.relu %r2792, %r2789, %r3073;}
	// end inline asm
	// begin inline asm
	{max.s32.relu %r2795, %r2792, %r3073;}
	// end inline asm
	// begin inline asm
	{max.s32.relu %r2798, %r2795, %r3073;}
	// end inline asm
	// begin inline asm
	{max.s32.relu %r2801, %r2798, %r3073;}
	// end inline asm
	// begin inline asm
	{max.s32.relu %r2804, %r2801, %r3073;}
	// end inline asm
	// begin inline asm
	{max.s32.relu %r2807, %r2804, %r3073;}
	// end inline asm
	// begin inline asm
	{max.s32.relu %r2810, %r2807, %r3073;}
	// end inline asm
	// begin inline asm
	{max.s32.relu %r2813, %r2810, %r3073;}
	// end inline asm
	// begin inline asm
	{max.s32.relu %r2816, %r2813, %r3073;}
	// end inline asm
	// begin inline asm
	{max.s32.relu %r2819, %r2816, %r3073;}
	// end inline asm
	// begin inline asm
	{max.s32.relu %r2822, %r2819, %r3073;}
	// end inline asm
	// begin inline asm
	{max.s32.relu %r2825, %r2822, %r3073;}
	// end inline asm
	// begin inline asm
	{max.s32.relu %r2828, %r2825, %r3073;}
	// end inline asm
	// begin inline asm
	{max.s32.relu %r2831, %r2828, %r3073;}
	// end inline asm
	// begin inline asm
	{max.s32.relu %r2834, %r2831, %r3073;}
	// end inline asm
	// begin inline asm
	{max.s32.relu %r2837, %r2834, %r3073;}
	// end inline asm
	// begin inline asm
	{max.s32.relu %r2840, %r2837, %r3073;}
	// end inline asm
	// begin inline asm
	{max.s32.relu %r2843, %r2840, %r3073;}
	// end inline asm
	// begin inline asm
	{max.s32.relu %r2846, %r2843, %r3073;}
	// end inline asm
	// begin inline asm
	{max.s32.relu %r2849, %r2846, %r3073;}
	// end inline asm
	// begin inline asm
	{max.s32.relu %r2852, %r2849, %r3073;}
	// end inline asm
	// begin inline asm
	{max.s32.relu %r2855, %r2852, %r3073;}
	// end inline asm
	// begin inline asm
	{max.s32.relu %r2858, %r2855, %r3073;}
	// end inline asm
	// begin inline asm
	{max.s32.relu %r2861, %r2858, %r3073;}
	// end inline asm
	// begin inline asm
	{max.s32.relu %r2864, %r2861, %r3073;}
	// end inline asm
	// begin inline asm
	{max.s32.relu %r2867, %r2864, %r3073;}
	// end inline asm
	// begin inline asm
	{max.s32.relu %r2870, %r2867, %r3073;}
	// end inline asm
	// begin inline asm
	{max.s32.relu %r2873, %r2870, %r3073;}
	// end inline asm
	// begin inline asm
	{max.s32.relu %r2876, %r2873, %r3073;}
	// end inline asm
	// begin inline asm
	{max.s32.relu %r2879, %r2876, %r3073;}
	// end inline asm
	// begin inline asm
	{max.s32.relu %r2882, %r2879, %r3073;}
	// end inline asm
	// begin inline asm
	{max.s32.relu %r2885, %r2882, %r3073;}
	// end inline asm
	// begin inline asm
	{max.s32.relu %r2888, %r2885, %r3073;}
	// end inline asm
	// begin inline asm
	{max.s32.relu %r2891, %r2888, %r3073;}
	// end inline asm
	// begin inline asm
	{max.s32.relu %r2894, %r2891, %r3073;}
	// end inline asm
	// begin inline asm
	{max.s32.relu %r2897, %r2894, %r3073;}
	// end inline asm
	// begin inline asm
	{max.s32.relu %r2900, %r2897, %r3073;}
	// end inline asm
	// begin inline asm
	{max.s32.relu %r2903, %r2900, %r3073;}
	// end inline asm
	// begin inline asm
	{max.s32.relu %r2906, %r2903, %r3073;}
	// end inline asm
	// begin inline asm
	{max.s32.relu %r2909, %r2906, %r3073;}
	// end inline asm
	// begin inline asm
	{max.s32.relu %r2912, %r2909, %r3073;}
	// end inline asm
	// begin inline asm
	{max.s32.relu %r2915, %r2912, %r3073;}
	// end inline asm
	// begin inline asm
	{max.s32.relu %r2918, %r2915, %r3073;}
	// end inline asm
	// begin inline asm
	{max.s32.relu %r2921, %r2918, %r3073;}
	// end inline asm
	// begin inline asm
	{max.s32.relu %r2924, %r2921, %r3073;}
	// end inline asm
	// begin inline asm
	{max.s32.relu %r2927, %r2924, %r3073;}
	// end inline asm
	// begin inline asm
	{max.s32.relu %r2930, %r2927, %r3073;}
	// end inline asm
	// begin inline asm
	{max.s32.relu %r2933, %r2930, %r3073;}
	// end inline asm
	// begin inline asm
	{max.s32.relu %r2936, %r2933, %r3073;}
	// end inline asm
	// begin inline asm
	{max.s32.relu %r2939, %r2936, %r3073;}
	// end inline asm
	// begin inline asm
	{max.s32.relu %r2942, %r2939, %r3073;}
	// end inline asm
	// begin inline asm
	{max.s32.relu %r2945, %r2942, %r3073;}
	// end inline asm
	// begin inline asm
	{max.s32.relu %r2948, %r2945, %r3073;}
	// end inline asm
	// begin inline asm
	{max.s32.relu %r2951, %r2948, %r3073;}
	// end inline asm
	// begin inline asm
	{max.s32.relu %r2954, %r2951, %r3073;}
	// end inline asm
	// begin inline asm
	{max.s32.relu %r2957, %r2954, %r3073;}
	// end inline asm
	// begin inline asm
	{max.s32.relu %r2960, %r2957, %r3073;}
	// end inline asm
	// begin inline asm
	{max.s32.relu %r2963, %r2960, %r3073;}
	// end inline asm
	// begin inline asm
	{max.s32.relu %r2966, %r2963, %r3073;}
	// end inline asm
	// begin inline asm
	{max.s32.relu %r2969, %r2966, %r3073;}
	// end inline asm
	// begin inline asm
	{max.s32.relu %r2972, %r2969, %r3073;}
	// end inline asm
	// begin inline asm
	{max.s32.relu %r2975, %r2972, %r3073;}
	// end inline asm
	// begin inline asm
	{max.s32.relu %r2978, %r2975, %r3073;}
	// end inline asm
	// begin inline asm
	{max.s32.relu %r2981, %r2978, %r3073;}
	// end inline asm
	// begin inline asm
	{max.s32.relu %r2984, %r2981, %r3073;}
	// end inline asm
	// begin inline asm
	{max.s32.relu %r2987, %r2984, %r3073;}
	// end inline asm
	// begin inline asm
	{max.s32.relu %r2990, %r2987, %r3073;}
	// end inline asm
	// begin inline asm
	{max.s32.relu %r2993, %r2990, %r3073;}
	// end inline asm
	// begin inline asm
	{max.s32.relu %r2996, %r2993, %r3073;}
	// end inline asm
	// begin inline asm
	{max.s32.relu %r2999, %r2996, %r3073;}
	// end inline asm
	// begin inline asm
	{max.s32.relu %r3002, %r2999, %r3073;}
	// end inline asm
	// begin inline asm
	{max.s32.relu %r3005, %r3002, %r3073;}
	// end inline asm
	// begin inline asm
	{max.s32.relu %r3008, %r3005, %r3073;}
	// end inline asm
	// begin inline asm
	{max.s32.relu %r3011, %r3008, %r3073;}
	// end inline asm
	// begin inline asm
	{max.s32.relu %r3014, %r3011, %r3073;}
	// end inline asm
	// begin inline asm
	{max.s32.relu %r3017, %r3014, %r3073;}
	// end inline asm
	// begin inline asm
	{max.s32.relu %r3020, %r3017, %r3073;}
	// end inline asm
	// begin inline asm
	{max.s32.relu %r3023, %r3020, %r3073;}
	// end inline asm
	// begin inline asm
	{max.s32.relu %r3026, %r3023, %r3073;}
	// end inline asm
	// begin inline asm
	{max.s32.relu %r3029, %r3026, %r3073;}
	// end inline asm
	// begin inline asm
	{max.s32.relu %r3032, %r3029, %r3073;}
	// end inline asm
	// begin inline asm
	{max.s32.relu %r3035, %r3032, %r3073;}
	// end inline asm
	// begin inline asm
	{max.s32.relu %r3038, %r3035, %r3073;}
	// end inline asm
	// begin inline asm
	{max.s32.relu %r3041, %r3038, %r3073;}
	// end inline asm
	// begin inline asm
	{max.s32.relu %r3044, %r3041, %r3073;}
	// end inline asm
	// begin inline asm
	{max.s32.relu %r3047, %r3044, %r3073;}
	// end inline asm
	// begin inline asm
	{max.s32.relu %r3050, %r3047, %r3073;}
	// end inline asm
	// begin inline asm
	{max.s32.relu %r3053, %r3050, %r3073;}
	// end inline asm
	// begin inline asm
	{max.s32.relu %r3056, %r3053, %r3073;}
	// end inline asm
	// begin inline asm
	{max.s32.relu %r3059, %r3056, %r3073;}
	// end inline asm
	// begin inline asm
	{max.s32.relu %r3062, %r3059, %r3073;}
	// end inline asm
	// begin inline asm
	{max.s32.relu %r3065, %r3062, %r3073;}
	// end inline asm
	// begin inline asm
	{max.s32.relu %r3068, %r3065, %r3073;}
	// end inline asm
	// begin inline asm
	{max.s32.relu %r3071, %r3068, %r3073;}
	// end inline asm
	cvta.to.global.u64 	%rd11, %rd1;
	cvta.to.global.u64 	%rd12, %rd2;
	cvta.to.global.u64 	%rd13, %rd5;
	shl.b32 	%r3080, %r3073, 1;
	add.s32 	%r3081, %r3, %r3080;
	// begin inline asm
	bar.sync 0;
	// end inline asm
	// begin inline asm
	mov.u32 %r3074, %clock;
	// end inline asm
	add.s32 	%r3082, %r3081, %r3071;
	add.s32 	%r3083, %r3082, 2;
	add.s64 	%rd14, %rd11, %rd8;
	st.global.u32 	[%rd14], %r1;
	add.s64 	%rd15, %rd12, %rd8;
	st.global.u32 	[%rd15], %r3074;
	add.s64 	%rd16, %rd13, %rd8;
	st.global.u32 	[%rd16], %r3083;
	ret;

}


// ===== COMPILED SASS (sm_100) =====

	.target	sm_100

	.elftype	@"ET_EXEC"


//--------------------- .note.nv.tkinfo           --------------------------
	.section	.note.nv.tkinfo,"",@"SHT_NOTE"
	.sectionflags	@"SHF_NOTE_NV_TKINFO"
	.tkinfo
        /*0018*/ 	.word	0x00000002
        /*0030*/ 	.string	""
        /*0030*/ 	.string	"ptxas"
        /*0030*/ 	.string	"Cuda compilation tools, release 13.0, V13.0.88"
        /*0030*/ 	.string	"Build cuda_13.0.r13.0/compiler.36424714_0"
        /*0030*/ 	.string	"-arch sm_100 -m 64 "



//--------------------- .note.nv.cuinfo           --------------------------
	.section	.note.nv.cuinfo,"",@"SHT_NOTE"
	.sectionflags	@"SHF_NOTE_NV_CUINFO"
        /*0018*/ 	.short	0x0002
        /*001a*/ 	.short	0x0064
        /*001c*/ 	.short	0x0082
	.zero		2


//--------------------- .nv.info                  --------------------------
	.section	.nv.info,"",@"SHT_CUDA_INFO"
	.align	4


	//----- nvinfo : EIATTR_REGCOUNT
	.align		4
        /*0000*/ 	.byte	0x04, 0x2f
        /*0002*/ 	.short	(.L_1 - .L_0)
	.align		4
.L_0:
        /*0004*/ 	.word	index@(_Z9max_flopsIiEvPjS0_PT_S2_S2_)
        /*0008*/ 	.word	0x0000000e


	//----- nvinfo : EIATTR_FRAME_SIZE
	.align		4
.L_1:
        /*000c*/ 	.byte	0x04, 0x11
        /*000e*/ 	.short	(.L_3 - .L_2)
	.align		4
.L_2:
        /*0010*/ 	.word	index@(_Z9max_flopsIiEvPjS0_PT_S2_S2_)
        /*0014*/ 	.word	0x00000000


	//----- nvinfo : EIATTR_MIN_STACK_SIZE
	.align		4
.L_3:
        /*0018*/ 	.byte	0x04, 0x12
        /*001a*/ 	.short	(.L_5 - .L_4)
	.align		4
.L_4:
        /*001c*/ 	.word	index@(_Z9max_flopsIiEvPjS0_PT_S2_S2_)
        /*0020*/ 	.word	0x00000000
.L_5:


//--------------------- .nv.compat                --------------------------
	.section	.nv.compat,"",@"SHT_CUDA_COMPAT_INFO"
	.align	4
        /*0000*/ 	.byte	0x02, 0x09, 0x00, 0x00, 0x02, 0x02, 0x01, 0x00, 0x02, 0x05, 0x05, 0x00, 0x03, 0x07, 0x01, 0x01
        /*0010*/ 	.byte	0x02, 0x03, 0x00, 0x00, 0x02, 0x06, 0x01, 0x00, 0x04, 0x0b, 0x08, 0x00, 0x09, 0x00, 0x00, 0x00
        /*0020*/ 	.byte	0x00, 0x00, 0x00, 0x00


//--------------------- .nv.info._Z9max_flopsIiEvPjS0_PT_S2_S2_ --------------------------
	.section	.nv.info._Z9max_flopsIiEvPjS0_PT_S2_S2_,"",@"SHT_CUDA_INFO"
	.sectionflags	@""
	.align	4


	//----- nvinfo : EIATTR_CUDA_API_VERSION
	.align		4
        /*0000*/ 	.byte	0x04, 0x37
        /*0002*/ 	.short	(.L_7 - .L_6)
.L_6:
        /*0004*/ 	.word	0x00000082


	//----- nvinfo : EIATTR_KPARAM_INFO
	.align		4
.L_7:
        /*0008*/ 	.byte	0x04, 0x17
        /*000a*/ 	.short	(.L_9 - .L_8)
.L_8:
        /*000c*/ 	.word	0x00000000
        /*0010*/ 	.short	0x0004
        /*0012*/ 	.short	0x0020
        /*0014*/ 	.byte	0x00, 0xf5, 0x21, 0x00


	//----- nvinfo : EIATTR_KPARAM_INFO
	.align		4
.L_9:
        /*0018*/ 	.byte	0x04, 0x17
        /*001a*/ 	.short	(.L_11 - .L_10)
.L_10:
        /*001c*/ 	.word	0x00000000
        /*0020*/ 	.short	0x0003
        /*0022*/ 	.short	0x0018
        /*0024*/ 	.byte	0x00, 0xf5, 0x21, 0x00


	//----- nvinfo : EIATTR_KPARAM_INFO
	.align		4
.L_11:
        /*0028*/ 	.byte	0x04, 0x17
        /*002a*/ 	.short	(.L_13 - .L_12)
.L_12:
        /*002c*/ 	.word	0x00000000
        /*0030*/ 	.short	0x0002
        /*0032*/ 	.short	0x0010
        /*0034*/ 	.byte	0x00, 0xf5, 0x21, 0x00


	//----- nvinfo : EIATTR_KPARAM_INFO
	.align		4
.L_13:
        /*0038*/ 	.byte	0x04, 0x17
        /*003a*/ 	.short	(.L_15 - .L_14)
.L_14:
        /*003c*/ 	.word	0x00000000
        /*0040*/ 	.short	0x0001
        /*0042*/ 	.short	0x0008
        /*0044*/ 	.byte	0x00, 0xf5, 0x21, 0x00


	//----- nvinfo : EIATTR_KPARAM_INFO
	.align		4
.L_15:
        /*0048*/ 	.byte	0x04, 0x17
        /*004a*/ 	.short	(.L_17 - .L_16)
.L_16:
        /*004c*/ 	.word	0x00000000
        /*0050*/ 	.short	0x0000
        /*0052*/ 	.short	0x0000
        /*0054*/ 	.byte	0x00, 0xf5, 0x21, 0x00


	//----- nvinfo : EIATTR_SPARSE_MMA_MASK
	.align		4
.L_17:
        /*0058*/ 	.byte	0x03, 0x50
        /*005a*/ 	.short	0x0000


	//----- nvinfo : EIATTR_MAXREG_COUNT
	.align		4
        /*005c*/ 	.byte	0x03, 0x1b
        /*005e*/ 	.short	0x00ff


	//----- nvinfo : EIATTR_NUM_BARRIERS
	.align		4
        /*0060*/ 	.byte	0x02, 0x4c
        /*0062*/ 	.byte	0x01
	.zero		1


	//----- nvinfo : EIATTR_MERCURY_ISA_VERSION
	.align		4
        /*0064*/ 	.byte	0x03, 0x5f
        /*0066*/ 	.short	0x0101


	//----- nvinfo : EIATTR_VRC_CTA_INIT_COUNT
	.align		4
        /*0068*/ 	.byte	0x02, 0x4a
	.zero		1
	.zero		1


	//----- nvinfo : EIATTR_EXIT_INSTR_OFFSETS
	.align		4
        /*006c*/ 	.byte	0x04, 0x1c
        /*006e*/ 	.short	(.L_19 - .L_18)


	//   ....[0]....
.L_18:
        /*0070*/ 	.word	0x000021c0


	//----- nvinfo : EIATTR_CBANK_PARAM_SIZE
	.align		4
.L_19:
        /*0074*/ 	.byte	0x03, 0x19
        /*0076*/ 	.short	0x0028


	//----- nvinfo : EIATTR_PARAM_CBANK
	.align		4
        /*0078*/ 	.byte	0x04, 0x0a
        /*007a*/ 	.short	(.L_21 - .L_20)
	.align		4
.L_20:
        /*007c*/ 	.word	index@(.nv.constant0._Z9max_flopsIiEvPjS0_PT_S2_S2_)
        /*0080*/ 	.short	0x0380
        /*0082*/ 	.short	0x0028


	//----- nvinfo : EIATTR_SW_WAR
	.align		4
.L_21:
        /*0084*/ 	.byte	0x04, 0x36
        /*0086*/ 	.short	(.L_23 - .L_22)
.L_22:
        /*0088*/ 	.word	0x00000008
.L_23:


//--------------------- .nv.callgraph             --------------------------
	.section	.nv.callgraph,"",@"SHT_CUDA_CALLGRAPH"
	.align	4
	.sectionentsize	8
	.align		4
        /*0000*/ 	.word	0x00000000
	.align		4
        /*0004*/ 	.word	0xffffffff
	.align		4
        /*0008*/ 	.word	0x00000000
	.align		4
        /*000c*/ 	.word	0xfffffffe
	.align		4
        /*0010*/ 	.word	0x00000000
	.align		4
        /*0014*/ 	.word	0xfffffffd
	.align		4
        /*0018*/ 	.word	0x00000000
	.align		4
        /*001c*/ 	.word	0xfffffffc


//--------------------- .text._Z9max_flopsIiEvPjS0_PT_S2_S2_ --------------------------
	.section	.text._Z9max_flopsIiEvPjS0_PT_S2_S2_,"ax",@progbits
	.align	128
        .global         _Z9max_flopsIiEvPjS0_PT_S2_S2_
        .type           _Z9max_flopsIiEvPjS0_PT_S2_S2_,@function
        .size           _Z9max_flopsIiEvPjS0_PT_S2_S2_,(.L_x_1 - _Z9max_flopsIiEvPjS0_PT_S2_S2_)
        .other          _Z9max_flopsIiEvPjS0_PT_S2_S2_,@"STO_CUDA_ENTRY STV_DEFAULT"
_Z9max_flopsIiEvPjS0_PT_S2_S2_:
.text._Z9max_flopsIiEvPjS0_PT_S2_S2_:
[----:B------:R-:W-:Y:S01]  /*0000*/  LDC R1, c[0x0][0x37c] ;  /* 0x0000df00ff017b82 */ /* 0x000fe20000000800 */
[----:B------:R-:W0:Y:S07]  /*0010*/  S2R R5, SR_TID.X ;  /* 0x0000000000057919 */ /* 0x000e2e0000002100 */
[----:B------:R-:W0:Y:S01]  /*0020*/  S2UR UR6, SR_CTAID.X ;  /* 0x00000000000679c3 */ /* 0x000e220000002500 */
[----:B------:R-:W1:Y:S07]  /*0030*/  LDCU.64 UR4, c[0x0][0x358] ;  /* 0x00006b00ff0477ac */ /* 0x000e6e0008000a00 */
[----:B------:R-:W0:Y:S08]  /*0040*/  LDC R0, c[0x0][0x360] ;  /* 0x0000d800ff007b82 */ /* 0x000e300000000800 */
[----:B------:R-:W2:Y:S08]  /*0050*/  LDC.64 R6, c[0x0][0x398] ;  /* 0x0000e600ff067b82 */ /* 0x000eb00000000a00 */
[----:B------:R-:W3:Y:S01]  /*0060*/  LDC.64 R2, c[0x0][0x390] ;  /* 0x0000e400ff027b82 */ /* 0x000ee20000000a00 */
[----:B0-----:R-:W-:-:S04]  /*0070*/  IMAD R0, R0, UR6, R5 ;  /* 0x0000000600007c24 */ /* 0x001fc8000f8e0205 */
[----:B--2---:R-:W-:-:S05]  /*0080*/  IMAD.WIDE R6, R0, 0x4, R6 ;  /* 0x0000000400067825 */ /* 0x004fca00078e0206 */
[----:B-1----:R-:W2:Y:S01]  /*0090*/  LDG.E R4, desc[UR4][R6.64] ;  /* 0x0000000406047981 */ /* 0x002ea2000c1e1900 */
[----:B---3--:R-:W-:-:S06]  /*00a0*/  IMAD.WIDE R2, R0, 0x4, R2 ;  /* 0x0000000400027825 */ /* 0x008fcc00078e0202 */
[----:B------:R0:W3:Y:S01]  /*00b0*/  LDG.E R3, desc[UR4][R2.64] ;  /* 0x0000000402037981 */ /* 0x0000e2000c1e1900 */
[----:B------:R-:W-:Y:S01]  /*00c0*/  BAR.SYNC.DEFER_BLOCKING 0x0 ;  /* 0x0000000000007b1d */ /* 0x000fe20000010000 */
[----:B--2---:R-:W-:Y:S01]  /*00d0*/  VIADD R4, R4, 0x1 ;  /* 0x0000000104047836 */ /* 0x004fe20000000000 */
[----:B0-----:R-:W-:-:S04]  /*00e0*/  CS2R.32 R2, SR_CLOCKLO ;  /* 0x0000000000027805 */ /* 0x001fc80000005000 */
[-CC-:B---3--:R-:W-:Y:S02]  /*00f0*/  VIMNMX3.RELU R5, R3, R4.reuse, R4.reuse, !PT ;  /* 0x000000040305720f */ /* 0x188fe40007801104 */
[----:B------:R-:W-:Y:S01]  /*0100*/  BAR.SYNC.DEFER_BLOCKING 0x0 ;  /* 0x0000000000007b1d */ /* 0x000fe20000010000 */
[----:B------:R-:W-:Y:S01]  /*0110*/  IMAD R10, R4, 0x2, R3 ;  /* 0x00000002040a7824 */ /* 0x000fe200078e0203 */
[----:B------:R-:W-:-:S04]  /*0120*/  VIMNMX3.RELU R5, R5, R4, R4, !PT ;  /* 0x000000040505720f */ /* 0x000fc80007801104 */
        /* <DEDUP_REMOVED lines=509> */
[----:B------:R-:W-:Y:S02]  /*2100*/  VIMNMX3.RELU R3, R5, R4, R4, !PT ;  /* 0x000000040503720f */ /* 0x000fe40007801104 */
[----:B------:R-:W-:Y:S01]  /*2110*/  CS2R.32 R11, SR_CLOCKLO ;  /* 0x00000000000b7805 */ /* 0x000fe20000005000 */
[----:B------:R-:W0:Y:S01]  /*2120*/  LDC.64 R4, c[0x0][0x380] ;  /* 0x0000e000ff047b82 */ /* 0x000e220000000a00 */
[----:B------:R-:W-:-:S07]  /*2130*/  IADD3 R3, PT, PT, R10, 0x2, R3 ;  /* 0x000000020a037810 */ /* 0x000fce0007ffe003 */
[----:B------:R-:W1:Y:S08]  /*2140*/  LDC.64 R6, c[0x0][0x388] ;  /* 0x0000e200ff067b82 */ /* 0x000e700000000a00 */
[----:B------:R-:W2:Y:S01]  /*2150*/  LDC.64 R8, c[0x0][0x3a0] ;  /* 0x0000e800ff087b82 */ /* 0x000ea20000000a00 */
[----:B0-----:R-:W-:-:S05]  /*2160*/  IMAD.WIDE R4, R0, 0x4, R4 ;  /* 0x0000000400047825 */ /* 0x001fca00078e0204 */
[----:B------:R-:W-:Y:S01]  /*2170*/  STG.E desc[UR4][R4.64], R2 ;  /* 0x0000000204007986 */ /* 0x000fe2000c101904 */
[----:B-1----:R-:W-:-:S05]  /*2180*/  IMAD.WIDE R6, R0, 0x4, R6 ;  /* 0x0000000400067825 */ /* 0x002fca00078e0206 */
[----:B------:R-:W-:Y:S01]  /*2190*/  STG.E desc[UR4][R6.64], R11 ;  /* 0x0000000b06007986 */ /* 0x000fe2000c101904 */
[----:B--2---:R-:W-:-:S05]  /*21a0*/  IMAD.WIDE R8, R0, 0x4, R8 ;  /* 0x0000000400087825 */ /* 0x004fca00078e0208 */
[----:B------:R-:W-:Y:S01]  /*21b0*/  STG.E desc[UR4][R8.64], R3 ;  /* 0x0000000308007986 */ /* 0x000fe2000c101904 */
[----:B------:R-:W-:Y:S05]  /*21c0*/  EXIT ;  /* 0x000000000000794d */ /* 0x000fea0003800000 */
.L_x_0:
[----:B------:R-:W-:-:S00]  /*21d0*/  BRA `(.L_x_0) ;  /* 0xfffffffc00fc7947 */ /* 0x000fc0000383ffff */
[----:B------:R-:W-:-:S00]  /*21e0*/  NOP ;  /* 0x0000000000007918 */ /* 0x000fc00000000000 */
        /* <DEDUP_REMOVED lines=9> */
.L_x_1:


//--------------------- .nv.shared.reserved.0     --------------------------
	.section	.nv.shared.reserved.0,"aw",@nobits
	.weak		__nv_reservedSMEM_offset_0_alias
	.size		__nv_reservedSMEM_offset_0_alias, 0, 64
	.other		__nv_reservedSMEM_offset_0_alias,@"STO_CUDA_RESERVED_SHARED STV_DEFAULT"
__nv_reservedSMEM_offset_0_alias:
	.zero		0
	.zero		64


//--------------------- .nv.constant0._Z9max_flopsIiEvPjS0_PT_S2_S2_ --------------------------
	.section	.nv.constant0._Z9max_flopsIiEvPjS0_PT_S2_S2_,"a",@progbits
	.sectionflags	@""
	.align	4
.nv.constant0._Z9max_flopsIiEvPjS0_PT_S2_S2_:
	.zero		936


//--------------------- SYMBOLS --------------------------

	.type		.nv.reservedSmem.offset0,@object
	.size		.nv.reservedSmem.offset0,0x4
